	.target	sm_80

	.elftype	@"ET_EXEC"


//--------------------- .note.nv.tkinfo           --------------------------
	.section	.note.nv.tkinfo,"",@"SHT_NOTE"
	.sectionflags	@"SHF_NOTE_NV_TKINFO"
	.tkinfo
        /*0018*/ 	.word	0x00000002
        /*0030*/ 	.string	""
        /*0030*/ 	.string	"ptxas"
        /*0030*/ 	.string	"Cuda compilation tools, release 13.0, V13.0.88"
        /*0030*/ 	.string	"Build cuda_13.0.r13.0/compiler.36424714_0"
        /*0030*/ 	.string	"-v  -suppress-debug-info  -lineinfo  -arch sm_80 "



//--------------------- .note.nv.cuinfo           --------------------------
	.section	.note.nv.cuinfo,"",@"SHT_NOTE"
	.sectionflags	@"SHF_NOTE_NV_CUINFO"
        /*0018*/ 	.short	0x0002
        /*001a*/ 	.short	0x0050
        /*001c*/ 	.short	0x0082
	.zero		2


//--------------------- .nv.info                  --------------------------
	.section	.nv.info,"",@"SHT_CUDA_INFO"
	.align	4


	//----- nvinfo : EIATTR_REGCOUNT
	.align		4
        /*0000*/ 	.byte	0x04, 0x2f
        /*0002*/ 	.short	(.L_2 - .L_1)
	.align		4
.L_1:
        /*0004*/ 	.word	index@(attn_fwd)
        /*0008*/ 	.word	0x00000040


	//----- nvinfo : EIATTR_FRAME_SIZE
	.align		4
.L_2:
        /*000c*/ 	.byte	0x04, 0x11
        /*000e*/ 	.short	(.L_4 - .L_3)
	.align		4
.L_3:
        /*0010*/ 	.word	index@(attn_fwd)
        /*0014*/ 	.word	0x00000000


	//----- nvinfo : EIATTR_MIN_STACK_SIZE
	.align		4
.L_4:
        /*0018*/ 	.byte	0x04, 0x12
        /*001a*/ 	.short	(.L_6 - .L_5)
	.align		4
.L_5:
        /*001c*/ 	.word	index@(attn_fwd)
        /*0020*/ 	.word	0x00000000
.L_6:


//--------------------- .nv.info.attn_fwd         --------------------------
	.section	.nv.info.attn_fwd,"",@"SHT_CUDA_INFO"
	.sectionflags	@""
	.align	4


	//----- nvinfo : EIATTR_CUDA_API_VERSION
	.align		4
        /*0000*/ 	.byte	0x04, 0x37
        /*0002*/ 	.short	(.L_8 - .L_7)
.L_7:
        /*0004*/ 	.word	0x00000082


	//----- nvinfo : EIATTR_SW2861232_WAR
	.align		4
.L_8:
        /*0008*/ 	.byte	0x01, 0x35
	.zero		2


	//----- nvinfo : EIATTR_PARAM_CBANK
	.align		4
        /*000c*/ 	.byte	0x04, 0x0a
        /*000e*/ 	.short	(.L_10 - .L_9)
	.align		4
.L_9:
        /*0010*/ 	.word	index@(.nv.constant0.attn_fwd)
        /*0014*/ 	.short	0x0160
        /*0016*/ 	.short	0x0088


	//----- nvinfo : EIATTR_CBANK_PARAM_SIZE
	.align		4
.L_10:
        /*0018*/ 	.byte	0x03, 0x19
        /*001a*/ 	.short	0x0088


	//----- nvinfo : EIATTR_KPARAM_INFO
	.align		4
        /*001c*/ 	.byte	0x04, 0x17
        /*001e*/ 	.short	(.L_12 - .L_11)
.L_11:
        /*0020*/ 	.word	0x00000000
        /*0024*/ 	.short	0x0019
        /*0026*/ 	.short	0x0080
        /*0028*/ 	.byte	0x00, 0xf4, 0x21, 0x00


	//----- nvinfo : EIATTR_KPARAM_INFO
	.align		4
.L_12:
        /*002c*/ 	.byte	0x04, 0x17
        /*002e*/ 	.short	(.L_14 - .L_13)
.L_13:
        /*0030*/ 	.word	0x00000000
        /*0034*/ 	.short	0x0018
        /*0036*/ 	.short	0x0078
        /*0038*/ 	.byte	0x00, 0xf4, 0x21, 0x00


	//----- nvinfo : EIATTR_KPARAM_INFO
	.align		4
.L_14:
        /*003c*/ 	.byte	0x04, 0x17
        /*003e*/ 	.short	(.L_16 - .L_15)
.L_15:
        /*0040*/ 	.word	0x00000000
        /*0044*/ 	.short	0x0017
        /*0046*/ 	.short	0x0070
        /*0048*/ 	.byte	0x00, 0xf0, 0x11, 0x00


	//----- nvinfo : EIATTR_KPARAM_INFO
	.align		4
.L_16:
        /*004c*/ 	.byte	0x04, 0x17
        /*004e*/ 	.short	(.L_18 - .L_17)
.L_17:
        /*0050*/ 	.word	0x00000000
        /*0054*/ 	.short	0x0016
        /*0056*/ 	.short	0x006c
        /*0058*/ 	.byte	0x00, 0xf0, 0x11, 0x00


	//----- nvinfo : EIATTR_KPARAM_INFO
	.align		4
.L_18:
        /*005c*/ 	.byte	0x04, 0x17
        /*005e*/ 	.short	(.L_20 - .L_19)
.L_19:
        /*0060*/ 	.word	0x00000000
        /*0064*/ 	.short	0x0015
        /*0066*/ 	.short	0x0068
        /*0068*/ 	.byte	0x00, 0xf0, 0x11, 0x00


	//----- nvinfo : EIATTR_KPARAM_INFO
	.align		4
.L_20:
        /*006c*/ 	.byte	0x04, 0x17
        /*006e*/ 	.short	(.L_22 - .L_21)
.L_21:
        /*0070*/ 	.word	0x00000000
        /*0074*/ 	.short	0x0014
        /*0076*/ 	.short	0x0064
        /*0078*/ 	.byte	0x00, 0xf0, 0x11, 0x00


	//----- nvinfo : EIATTR_KPARAM_INFO
	.align		4
.L_22:
        /*007c*/ 	.byte	0x04, 0x17
        /*007e*/ 	.short	(.L_24 - .L_23)
.L_23:
        /*0080*/ 	.word	0x00000000
        /*0084*/ 	.short	0x0013
        /*0086*/ 	.short	0x0060
        /*0088*/ 	.byte	0x00, 0xf0, 0x11, 0x00


	//----- nvinfo : EIATTR_KPARAM_INFO
	.align		4
.L_24:
        /*008c*/ 	.byte	0x04, 0x17
        /*008e*/ 	.short	(.L_26 - .L_25)
.L_25:
        /*0090*/ 	.word	0x00000000
        /*0094*/ 	.short	0x0012
        /*0096*/ 	.short	0x005c
        /*0098*/ 	.byte	0x00, 0xf0, 0x11, 0x00


	//----- nvinfo : EIATTR_KPARAM_INFO
	.align		4
.L_26:
        /*009c*/ 	.byte	0x04, 0x17
        /*009e*/ 	.short	(.L_28 - .L_27)
.L_27:
        /*00a0*/ 	.word	0x00000000
        /*00a4*/ 	.short	0x0011
        /*00a6*/ 	.short	0x0058
        /*00a8*/ 	.byte	0x00, 0xf0, 0x11, 0x00


	//----- nvinfo : EIATTR_KPARAM_INFO
	.align		4
.L_28:
        /*00ac*/ 	.byte	0x04, 0x17
        /*00ae*/ 	.short	(.L_30 - .L_29)
.L_29:
        /*00b0*/ 	.word	0x00000000
        /*00b4*/ 	.short	0x0010
        /*00b6*/ 	.short	0x0054
        /*00b8*/ 	.byte	0x00, 0xf0, 0x11, 0x00


	//----- nvinfo : EIATTR_KPARAM_INFO
	.align		4
.L_30:
        /*00bc*/ 	.byte	0x04, 0x17
        /*00be*/ 	.short	(.L_32 - .L_31)
.L_31:
        /*00c0*/ 	.word	0x00000000
        /*00c4*/ 	.short	0x000f
        /*00c6*/ 	.short	0x0050
        /*00c8*/ 	.byte	0x00, 0xf0, 0x11, 0x00


	//----- nvinfo : EIATTR_KPARAM_INFO
	.align		4
.L_32:
        /*00cc*/ 	.byte	0x04, 0x17
        /*00ce*/ 	.short	(.L_34 - .L_33)
.L_33:
        /*00d0*/ 	.word	0x00000000
        /*00d4*/ 	.short	0x000e
        /*00d6*/ 	.short	0x004c
        /*00d8*/ 	.byte	0x00, 0xf0, 0x11, 0x00


	//----- nvinfo : EIATTR_KPARAM_INFO
	.align		4
.L_34:
        /*00dc*/ 	.byte	0x04, 0x17
        /*00de*/ 	.short	(.L_36 - .L_35)
.L_35:
        /*00e0*/ 	.word	0x00000000
        /*00e4*/ 	.short	0x000d
        /*00e6*/ 	.short	0x0048
        /*00e8*/ 	.byte	0x00, 0xf0, 0x11, 0x00


	//----- nvinfo : EIATTR_KPARAM_INFO
	.align		4
.L_36:
        /*00ec*/ 	.byte	0x04, 0x17
        /*00ee*/ 	.short	(.L_38 - .L_37)
.L_37:
        /*00f0*/ 	.word	0x00000000
        /*00f4*/ 	.short	0x000c
        /*00f6*/ 	.short	0x0044
        /*00f8*/ 	.byte	0x00, 0xf0, 0x11, 0x00


	//----- nvinfo : EIATTR_KPARAM_INFO
	.align		4
.L_38:
        /*00fc*/ 	.byte	0x04, 0x17
        /*00fe*/ 	.short	(.L_40 - .L_39)
.L_39:
        /*0100*/ 	.word	0x00000000
        /*0104*/ 	.short	0x000b
        /*0106*/ 	.short	0x0040
        /*0108*/ 	.byte	0x00, 0xf0, 0x11, 0x00


	//----- nvinfo : EIATTR_KPARAM_INFO
	.align		4
.L_40:
        /*010c*/ 	.byte	0x04, 0x17
        /*010e*/ 	.short	(.L_42 - .L_41)
.L_41:
        /*0110*/ 	.word	0x00000000
        /*0114*/ 	.short	0x000a
        /*0116*/ 	.short	0x003c
        /*0118*/ 	.byte	0x00, 0xf0, 0x11, 0x00


	//----- nvinfo : EIATTR_KPARAM_INFO
	.align		4
.L_42:
        /*011c*/ 	.byte	0x04, 0x17
        /*011e*/ 	.short	(.L_44 - .L_43)
.L_43:
        /*0120*/ 	.word	0x00000000
        /*0124*/ 	.short	0x0009
        /*0126*/ 	.short	0x0038
        /*0128*/ 	.byte	0x00, 0xf0, 0x11, 0x00


	//----- nvinfo : EIATTR_KPARAM_INFO
	.align		4
.L_44:
        /*012c*/ 	.byte	0x04, 0x17
        /*012e*/ 	.short	(.L_46 - .L_45)
.L_45:
        /*0130*/ 	.word	0x00000000
        /*0134*/ 	.short	0x0008
        /*0136*/ 	.short	0x0034
        /*0138*/ 	.byte	0x00, 0xf0, 0x11, 0x00


	//----- nvinfo : EIATTR_KPARAM_INFO
	.align		4
.L_46:
        /*013c*/ 	.byte	0x04, 0x17
        /*013e*/ 	.short	(.L_48 - .L_47)
.L_47:
        /*0140*/ 	.word	0x00000000
        /*0144*/ 	.short	0x0007
        /*0146*/ 	.short	0x0030
        /*0148*/ 	.byte	0x00, 0xf0, 0x11, 0x00


	//----- nvinfo : EIATTR_KPARAM_INFO
	.align		4
.L_48:
        /*014c*/ 	.byte	0x04, 0x17
        /*014e*/ 	.short	(.L_50 - .L_49)
.L_49:
        /*0150*/ 	.word	0x00000000
        /*0154*/ 	.short	0x0006
        /*0156*/ 	.short	0x002c
        /*0158*/ 	.byte	0x00, 0xf0, 0x11, 0x00


	//----- nvinfo : EIATTR_KPARAM_INFO
	.align		4
.L_50:
        /*015c*/ 	.byte	0x04, 0x17
        /*015e*/ 	.short	(.L_52 - .L_51)
.L_51:
        /*0160*/ 	.word	0x00000000
        /*0164*/ 	.short	0x0005
        /*0166*/ 	.short	0x0028
        /*0168*/ 	.byte	0x00, 0xf0, 0x11, 0x00


	//----- nvinfo : EIATTR_KPARAM_INFO
	.align		4
.L_52:
        /*016c*/ 	.byte	0x04, 0x17
        /*016e*/ 	.short	(.L_54 - .L_53)
.L_53:
        /*0170*/ 	.word	0x00000000
        /*0174*/ 	.short	0x0004
        /*0176*/ 	.short	0x0020
        /*0178*/ 	.byte	0x00, 0xf4, 0x21, 0x00


	//----- nvinfo : EIATTR_KPARAM_INFO
	.align		4
.L_54:
        /*017c*/ 	.byte	0x04, 0x17
        /*017e*/ 	.short	(.L_56 - .L_55)
.L_55:
        /*0180*/ 	.word	0x00000000
        /*0184*/ 	.short	0x0003
        /*0186*/ 	.short	0x0018
        /*0188*/ 	.byte	0x00, 0xf4, 0x21, 0x00


	//----- nvinfo : EIATTR_KPARAM_INFO
	.align		4
.L_56:
        /*018c*/ 	.byte	0x04, 0x17
        /*018e*/ 	.short	(.L_58 - .L_57)
.L_57:
        /*0190*/ 	.word	0x00000000
        /*0194*/ 	.short	0x0002
        /*0196*/ 	.short	0x0010
        /*0198*/ 	.byte	0x00, 0xf4, 0x21, 0x00


	//----- nvinfo : EIATTR_KPARAM_INFO
	.align		4
.L_58:
        /*019c*/ 	.byte	0x04, 0x17
        /*019e*/ 	.short	(.L_60 - .L_59)
.L_59:
        /*01a0*/ 	.word	0x00000000
        /*01a4*/ 	.short	0x0001
        /*01a6*/ 	.short	0x0008
        /*01a8*/ 	.byte	0x00, 0xf4, 0x21, 0x00


	//----- nvinfo : EIATTR_KPARAM_INFO
	.align		4
.L_60:
        /*01ac*/ 	.byte	0x04, 0x17
        /*01ae*/ 	.short	(.L_62 - .L_61)
.L_61:
        /*01b0*/ 	.word	0x00000000
        /*01b4*/ 	.short	0x0000
        /*01b6*/ 	.short	0x0000
        /*01b8*/ 	.byte	0x00, 0xf4, 0x21, 0x00


	//----- nvinfo : EIATTR_MAXREG_COUNT
	.align		4
.L_62:
        /*01bc*/ 	.byte	0x03, 0x1b
        /*01be*/ 	.short	0x00ff


	//----- nvinfo : EIATTR_NUM_BARRIERS
	.align		4
        /*01c0*/ 	.byte	0x02, 0x4c
        /*01c2*/ 	.byte	0x01
	.zero		1


	//----- nvinfo : EIATTR_MERCURY_ISA_VERSION
	.align		4
        /*01c4*/ 	.byte	0x03, 0x5f
        /*01c6*/ 	.short	0x0000


	//----- nvinfo : EIATTR_COOP_GROUP_MASK_REGIDS
	.align		4
        /*01c8*/ 	.byte	0x04, 0x29
        /*01ca*/ 	.short	(.L_64 - .L_63)


	//   ....[0]....
.L_63:
        /*01cc*/ 	.word	0xffffffff


	//   ....[1]....
        /*01d0*/ 	.word	0xffffffff


	//   ....[2]....
        /*01d4*/ 	.word	0xffffffff


	//   ....[3]....
        /*01d8*/ 	.word	0xffffffff


	//   ....[4]....
        /*01dc*/ 	.word	0xffffffff


	//   ....[5]....
        /*01e0*/ 	.word	0xffffffff


	//   ....[6]....
        /*01e4*/ 	.word	0xffffffff


	//   ....[7]....
        /*01e8*/ 	.word	0xffffffff


	//----- nvinfo : EIATTR_COOP_GROUP_INSTR_OFFSETS
	.align		4
.L_64:
        /*01ec*/ 	.byte	0x04, 0x28
        /*01ee*/ 	.short	(.L_66 - .L_65)


	//   ....[0]....
.L_65:
        /*01f0*/ 	.word	0x00000ec0


	//   ....[1]....
        /*01f4*/ 	.word	0x00000ed0


	//   ....[2]....
        /*01f8*/ 	.word	0x00000f00


	//   ....[3]....
        /*01fc*/ 	.word	0x00000f10


	//   ....[4]....
        /*0200*/ 	.word	0x000011b0


	//   ....[5]....
        /*0204*/ 	.word	0x000011f0


	//   ....[6]....
        /*0208*/ 	.word	0x000012b0


	//   ....[7]....
        /*020c*/ 	.word	0x000012d0


	//----- nvinfo : EIATTR_EXIT_INSTR_OFFSETS
	.align		4
.L_66:
        /*0210*/ 	.byte	0x04, 0x1c
        /*0212*/ 	.short	(.L_68 - .L_67)


	//   ....[0]....
.L_67:
        /*0214*/ 	.word	0x00002440


	//   ....[1]....
        /*0218*/ 	.word	0x000024e0


	//----- nvinfo : EIATTR_REQNTID
	.align		4
.L_68:
        /*021c*/ 	.byte	0x04, 0x10
        /*021e*/ 	.short	(.L_70 - .L_69)
.L_69:
        /*0220*/ 	.word	0x00000100
        /*0224*/ 	.word	0x00000001
        /*0228*/ 	.word	0x00000001
.L_70:


//--------------------- .nv.callgraph             --------------------------
	.section	.nv.callgraph,"",@"SHT_CUDA_CALLGRAPH"
	.align	4
	.sectionentsize	8
	.align		4
        /*0000*/ 	.word	0x00000000
	.align		4
        /*0004*/ 	.word	0xffffffff
	.align		4
        /*0008*/ 	.word	0x00000000
	.align		4
        /*000c*/ 	.word	0xfffffffe
	.align		4
        /*0010*/ 	.word	0x00000000
	.align		4
        /*0014*/ 	.word	0xfffffffd
	.align		4
        /*0018*/ 	.word	0x00000000
	.align		4
        /*001c*/ 	.word	0xfffffffc


//--------------------- .nv.rel.action            --------------------------
	.section	.nv.rel.action,"",@"SHT_CUDA_RELOCINFO"
	.align	8
	.sectionentsize	8
        /*0000*/ 	.byte	0x73, 0x00, 0x00, 0x00, 0x00, 0x00, 0x00, 0x00, 0x00, 0x00, 0x00, 0x11, 0x25, 0x00, 0x05, 0x36


//--------------------- .nv.constant4             --------------------------
	.section	.nv.constant4,"a",@progbits
	.align	8
	.align		8
.nv.constant4:
        /*0000*/ 	.dword	_$_str


//--------------------- .nv.constant0.attn_fwd    --------------------------
	.section	.nv.constant0.attn_fwd,"a",@progbits
	.sectionflags	@""
	.align	4
.nv.constant0.attn_fwd:
	.zero		488


//--------------------- .text.attn_fwd            --------------------------
	.section	.text.attn_fwd,"ax",@progbits
	.sectioninfo	@"SHI_REGISTERS=64"
	.align	128
        .global         attn_fwd
        .type           attn_fwd,@function
        .size           attn_fwd,(.L_x_3 - attn_fwd)
        .other          attn_fwd,@"STO_CUDA_ENTRY STV_DEFAULT"
attn_fwd:
.text.attn_fwd:
[----:B------:R-:W-:Y:S02]  /*0000*/  IMAD.MOV.U32 R1, RZ, RZ, c[0x0][0x28] ;  /* 0x00000a00ff017624 */ /* 0x000fe400078e00ff */
[----:B------:R-:W0:Y:S01]  /*0010*/  S2R R60, SR_TID.X ;  /* 0x00000000003c7919 */ /* 0x000e220000002100 */
[----:B------:R-:W-:Y:S01]  /*0020*/  MOV R4, c[0x0][0x198] ;  /* 0x0000660000047a02 */ /* 0x000fe20000000f00 */
[----:B------:R-:W-:Y:S02]  /*0030*/  ULDC.64 UR4, c[0x0][0x118] ;  /* 0x0000460000047ab9 */ /* 0x000fe40000000a00 */
[----:B------:R-:W1:Y:S04]  /*0040*/  S2R R57, SR_CTAID.X ;  /* 0x0000000000397919 */ /* 0x000e680000002500 */
[----:B------:R-:W2:Y:S01]  /*0050*/  S2R R33, SR_CTAID.Y ;  /* 0x0000000000217919 */ /* 0x000ea20000002600 */
[----:B0-----:R-:W-:Y:S02]  /*0060*/  LOP3.LUT R0, R60, 0x7f, RZ, 0xc0, !PT ;  /* 0x0000007f3c007812 */ /* 0x001fe400078ec0ff */
[----:B------:R-:W-:-:S03]  /*0070*/  SHF.R.U32.HI R61, RZ, 0x7, R60 ;  /* 0x00000007ff3d7819 */ /* 0x000fc6000001163c */
[----:B-1----:R-:W-:Y:S01]  /*0080*/  IMAD R57, R57, 0x80, R0 ;  /* 0x0000008039397824 */ /* 0x002fe200078e0200 */
[----:B------:R-:W-:Y:S01]  /*0090*/  SGXT.U32 R61, R61, 0x1 ;  /* 0x000000013d3d781a */ /* 0x000fe20000000000 */
[----:B--2---:R-:W-:Y:S02]  /*00a0*/  IMAD R2, R33, c[0x0][0x190], RZ ;  /* 0x0000640021027a24 */ /* 0x004fe400078e02ff */
[----:B------:R-:W-:Y:S02]  /*00b0*/  IMAD R5, R57, c[0x0][0x194], RZ ;  /* 0x0000650039057a24 */ /* 0x000fe400078e02ff */
[----:B------:R-:W-:Y:S02]  /*00c0*/  IMAD.SHL.U32 R3, R2, 0x2, RZ ;  /* 0x0000000202037824 */ /* 0x000fe400078e00ff */
[----:B------:R-:W-:Y:S02]  /*00d0*/  IMAD.SHL.U32 R6, R5, 0x2, RZ ;  /* 0x0000000205067824 */ /* 0x000fe400078e00ff */
[----:B------:R-:W-:-:S02]  /*00e0*/  IMAD R7, R61, c[0x0][0x198], RZ ;  /* 0x000066003d077a24 */ /* 0x000fc400078e02ff */
[----:B------:R-:W-:Y:S01]  /*00f0*/  IMAD.HI R2, R2, 0x2, RZ ;  /* 0x0000000202027827 */ /* 0x000fe200078e02ff */
[----:B------:R-:W-:Y:S02]  /*0100*/  IADD3 R3, P0, P1, R6, c[0x0][0x160], R3 ;  /* 0x0000580006037a10 */ /* 0x000fe4000791e003 */
[----:B------:R-:W-:Y:S01]  /*0110*/  LEA R11, R4, R7, 0x1 ;  /* 0x00000007040b7211 */ /* 0x000fe200078e08ff */
[----:B------:R-:W-:-:S04]  /*0120*/  IMAD.HI R5, R5, 0x2, RZ ;  /* 0x0000000205057827 */ /* 0x000fc800078e02ff */
[C---:B------:R-:W-:Y:S01]  /*0130*/  IMAD R15, R4.reuse, 0x2, R11 ;  /* 0x00000002040f7824 */ /* 0x040fe200078e020b */
[----:B------:R-:W-:Y:S02]  /*0140*/  IADD3.X R2, R5, c[0x0][0x164], R2, P0, P1 ;  /* 0x0000590005027a10 */ /* 0x000fe400007e2402 */
[-C--:B------:R-:W-:Y:S02]  /*0150*/  LEA R8, P0, R7, R3.reuse, 0x1 ;  /* 0x0000000307087211 */ /* 0x080fe400078008ff */
[-C--:B------:R-:W-:Y:S02]  /*0160*/  LEA R12, P1, R11, R3.reuse, 0x1 ;  /* 0x000000030b0c7211 */ /* 0x080fe400078208ff */
[-C--:B------:R-:W-:Y:S01]  /*0170*/  LEA.HI.X.SX32 R9, R7, R2.reuse, 0x1, P0 ;  /* 0x0000000207097211 */ /* 0x080fe200000f0eff */
[C---:B------:R-:W-:Y:S01]  /*0180*/  IMAD R7, R4.reuse, 0x2, R15 ;  /* 0x0000000204077824 */ /* 0x040fe200078e020f */
[----:B------:R-:W-:Y:S02]  /*0190*/  LEA.HI.X.SX32 R13, R11, R2, 0x1, P1 ;  /* 0x000000020b0d7211 */ /* 0x000fe400008f0eff */
[----:B------:R-:W-:Y:S01]  /*01a0*/  LEA R14, P0, R15, R3, 0x1 ;  /* 0x000000030f0e7211 */ /* 0x000fe200078008ff */
[----:B------:R0:W2:Y:S01]  /*01b0*/  LDG.E.U16 R5, [R8.64] ;  /* 0x0000000408057981 */ /* 0x0000a2000c1e1500 */
[----:B------:R-:W-:-:S02]  /*01c0*/  LEA R11, R4, R7, 0x1 ;  /* 0x00000007040b7211 */ /* 0x000fc400078e08ff */
[-C--:B------:R-:W-:Y:S01]  /*01d0*/  LEA.HI.X.SX32 R15, R15, R2.reuse, 0x1, P0 ;  /* 0x000000020f0f7211 */ /* 0x080fe200000f0eff */
[----:B------:R1:W3:Y:S01]  /*01e0*/  LDG.E.U16 R6, [R12.64] ;  /* 0x000000040c067981 */ /* 0x0002e2000c1e1500 */
[-C--:B------:R-:W-:Y:S01]  /*01f0*/  LEA R16, P0, R7, R3.reuse, 0x1 ;  /* 0x0000000307107211 */ /* 0x080fe200078008ff */
[C---:B------:R-:W-:Y:S01]  /*0200*/  IMAD R21, R4.reuse, 0x2, R11 ;  /* 0x0000000204157824 */ /* 0x040fe200078e020b */
[-C--:B------:R-:W-:Y:S02]  /*0210*/  LEA R18, P1, R11, R3.reuse, 0x1 ;  /* 0x000000030b127211 */ /* 0x080fe400078208ff */
[-C--:B------:R-:W-:Y:S01]  /*0220*/  LEA.HI.X.SX32 R17, R7, R2.reuse, 0x1, P0 ;  /* 0x0000000207117211 */ /* 0x080fe200000f0eff */
[----:B------:R-:W-:Y:S01]  /*0230*/  IMAD R23, R4, 0x2, R21 ;  /* 0x0000000204177824 */ /* 0x000fe200078e0215 */
[----:B0-----:R-:W-:Y:S01]  /*0240*/  LEA R8, P0, R21, R3, 0x1 ;  /* 0x0000000315087211 */ /* 0x001fe200078008ff */
[----:B------:R0:W4:Y:S01]  /*0250*/  LDG.E.U16 R7, [R14.64] ;  /* 0x000000040e077981 */ /* 0x000122000c1e1500 */
[----:B------:R-:W-:-:S02]  /*0260*/  LEA.HI.X.SX32 R19, R11, R2, 0x1, P1 ;  /* 0x000000020b137211 */ /* 0x000fc400008f0eff */
[C---:B------:R-:W-:Y:S01]  /*0270*/  LEA R25, R4.reuse, R23, 0x1 ;  /* 0x0000001704197211 */ /* 0x040fe200078e08ff */
[----:B------:R5:W3:Y:S01]  /*0280*/  LDG.E.U16 R10, [R16.64] ;  /* 0x00000004100a7981 */ /* 0x000ae2000c1e1500 */
[-C--:B------:R-:W-:Y:S02]  /*0290*/  LEA.HI.X.SX32 R9, R21, R2.reuse, 0x1, P0 ;  /* 0x0000000215097211 */ /* 0x080fe400000f0eff */
[CC--:B-1----:R-:W-:Y:S01]  /*02a0*/  LEA R12, P0, R23.reuse, R3.reuse, 0x1 ;  /* 0x00000003170c7211 */ /* 0x0c2fe200078008ff */
[C---:B------:R-:W-:Y:S01]  /*02b0*/  IMAD R21, R4.reuse, 0x2, R25 ;  /* 0x0000000204157824 */ /* 0x040fe200078e0219 */
[----:B------:R1:W3:Y:S02]  /*02c0*/  LDG.E.U16 R11, [R18.64] ;  /* 0x00000004120b7981 */ /* 0x0002e4000c1e1500 */
[----:B------:R-:W-:Y:S01]  /*02d0*/  LEA.HI.X.SX32 R13, R23, R2, 0x1, P0 ;  /* 0x00000002170d7211 */ /* 0x000fe200000f0eff */
[----:B------:R-:W-:Y:S01]  /*02e0*/  IMAD R23, R4, 0x2, R21 ;  /* 0x0000000204177824 */ /* 0x000fe200078e0215 */
[-C--:B0-----:R-:W-:Y:S01]  /*02f0*/  LEA R14, P0, R25, R3.reuse, 0x1 ;  /* 0x00000003190e7211 */ /* 0x081fe200078008ff */
[----:B------:R0:W4:Y:S01]  /*0300*/  LDG.E.U16 R24, [R8.64] ;  /* 0x0000000408187981 */ /* 0x000122000c1e1500 */
[----:B-----5:R-:W-:-:S02]  /*0310*/  LEA R16, P1, R21, R3, 0x1 ;  /* 0x0000000315107211 */ /* 0x020fc400078208ff */
[----:B------:R-:W-:Y:S01]  /*0320*/  LEA R27, R4, R23, 0x1 ;  /* 0x00000017041b7211 */ /* 0x000fe200078e08ff */
[----:B------:R5:W4:Y:S01]  /*0330*/  LDG.E.U16 R26, [R12.64] ;  /* 0x000000040c1a7981 */ /* 0x000b22000c1e1500 */
[----:B------:R-:W-:-:S03]  /*0340*/  LEA.HI.X.SX32 R15, R25, R2, 0x1, P0 ;  /* 0x00000002190f7211 */ /* 0x000fc600000f0eff */
[C---:B------:R-:W-:Y:S01]  /*0350*/  IMAD R25, R4.reuse, 0x2, R27 ;  /* 0x0000000204197824 */ /* 0x040fe200078e021b */
[----:B------:R-:W-:Y:S01]  /*0360*/  LEA.HI.X.SX32 R17, R21, R2, 0x1, P1 ;  /* 0x0000000215117211 */ /* 0x000fe200008f0eff */
[----:B------:R5:W4:Y:S02]  /*0370*/  LDG.E.U16 R32, [R14.64] ;  /* 0x000000040e207981 */ /* 0x000b24000c1e1500 */
[C---:B------:R-:W-:Y:S01]  /*0380*/  IMAD R21, R4.reuse, 0x2, R25 ;  /* 0x0000000204157824 */ /* 0x040fe200078e0219 */
[----:B-1----:R-:W-:Y:S01]  /*0390*/  LEA R18, P0, R23, R3, 0x1 ;  /* 0x0000000317127211 */ /* 0x002fe200078008ff */
[----:B------:R1:W4:Y:S03]  /*03a0*/  LDG.E.U16 R28, [R16.64] ;  /* 0x00000004101c7981 */ /* 0x000326000c1e1500 */
[----:B0-----:R-:W-:-:S04]  /*03b0*/  LEA R9, R4, R21, 0x1 ;  /* 0x0000001504097211 */ /* 0x001fc800078e08ff */
[-C--:B------:R-:W-:Y:S01]  /*03c0*/  LEA R22, P1, R9, R3.reuse, 0x1 ;  /* 0x0000000309167211 */ /* 0x080fe200078208ff */
[C---:B-----5:R-:W-:Y:S01]  /*03d0*/  IMAD R13, R4.reuse, 0x2, R9 ;  /* 0x00000002040d7824 */ /* 0x060fe200078e0209 */
[-C--:B------:R-:W-:Y:S02]  /*03e0*/  LEA.HI.X.SX32 R19, R23, R2.reuse, 0x1, P0 ;  /* 0x0000000217137211 */ /* 0x080fe400000f0eff */
[-C--:B------:R-:W-:Y:S01]  /*03f0*/  LEA R20, P0, R21, R3.reuse, 0x1 ;  /* 0x0000000315147211 */ /* 0x080fe200078008ff */
[----:B------:R-:W-:Y:S01]  /*0400*/  IMAD R4, R4, 0x2, R13 ;  /* 0x0000000204047824 */ /* 0x000fe200078e020d */
[-C--:B------:R-:W-:Y:S01]  /*0410*/  LEA.HI.X.SX32 R23, R9, R2.reuse, 0x1, P1 ;  /* 0x0000000209177211 */ /* 0x080fe200008f0eff */
[----:B------:R0:W5:Y:S01]  /*0420*/  LDG.E.U16 R18, [R18.64] ;  /* 0x0000000412127981 */ /* 0x000162000c1e1500 */
[-C--:B------:R-:W-:Y:S02]  /*0430*/  LEA R14, P1, R13, R3.reuse, 0x1 ;  /* 0x000000030d0e7211 */ /* 0x080fe400078208ff */
[----:B------:R-:W-:Y:S01]  /*0440*/  LEA.HI.X.SX32 R21, R21, R2, 0x1, P0 ;  /* 0x0000000215157211 */ /* 0x000fe200000f0eff */
[----:B------:R-:W5:Y:S01]  /*0450*/  LDG.E.U16 R22, [R22.64] ;  /* 0x0000000416167981 */ /* 0x000f62000c1e1500 */
[----:B------:R-:W-:-:S02]  /*0460*/  LEA R8, P0, R27, R3, 0x1 ;  /* 0x000000031b087211 */ /* 0x000fc400078008ff */
[-C--:B------:R-:W-:Y:S01]  /*0470*/  LEA.HI.X.SX32 R15, R13, R2.reuse, 0x1, P1 ;  /* 0x000000020d0f7211 */ /* 0x080fe200008f0eff */
[----:B------:R-:W5:Y:S01]  /*0480*/  LDG.E.U16 R20, [R20.64] ;  /* 0x0000000414147981 */ /* 0x000f62000c1e1500 */
[CC--:B-1----:R-:W-:Y:S02]  /*0490*/  LEA R16, P1, R4.reuse, R3.reuse, 0x1 ;  /* 0x0000000304107211 */ /* 0x0c2fe400078208ff */
[-C--:B------:R-:W-:Y:S01]  /*04a0*/  LEA.HI.X.SX32 R9, R27, R2.reuse, 0x1, P0 ;  /* 0x000000021b097211 */ /* 0x080fe200000f0eff */
[----:B------:R1:W5:Y:S01]  /*04b0*/  LDG.E.U16 R14, [R14.64] ;  /* 0x000000040e0e7981 */ /* 0x000362000c1e1500 */
[C---:B------:R-:W-:Y:S02]  /*04c0*/  LEA R12, P0, R25.reuse, R3, 0x1 ;  /* 0x00000003190c7211 */ /* 0x040fe400078008ff */
[-C--:B------:R-:W-:Y:S01]  /*04d0*/  LEA.HI.X.SX32 R17, R4, R2.reuse, 0x1, P1 ;  /* 0x0000000204117211 */ /* 0x080fe200008f0eff */
[----:B------:R0:W5:Y:S01]  /*04e0*/  LDG.E.U16 R3, [R8.64] ;  /* 0x0000000408037981 */ /* 0x000162000c1e1500 */
[----:B------:R-:W-:-:S03]  /*04f0*/  LEA.HI.X.SX32 R13, R25, R2, 0x1, P0 ;  /* 0x00000002190d7211 */ /* 0x000fc600000f0eff */
[----:B------:R1:W5:Y:S04]  /*0500*/  LDG.E.U16 R2, [R16.64] ;  /* 0x0000000410027981 */ /* 0x000368000c1e1500 */
[----:B------:R1:W5:Y:S01]  /*0510*/  LDG.E.U16 R12, [R12.64] ;  /* 0x000000040c0c7981 */ /* 0x000362000c1e1500 */
[----:B------:R-:W-:Y:S02]  /*0520*/  SHF.R.S32.HI R4, RZ, 0x7, R60 ;  /* 0x00000007ff047819 */ /* 0x000fe4000001143c */
[----:B0-----:R-:W-:Y:S02]  /*0530*/  SHF.L.U32 R19, R0, 0x1, RZ ;  /* 0x0000000100137819 */ /* 0x001fe400000006ff */
[----:B------:R-:W-:-:S04]  /*0540*/  SGXT R0, R4, 0x1 ;  /* 0x000000010400781a */ /* 0x000fc80000000200 */
[----:B------:R-:W-:-:S04]  /*0550*/  LOP3.LUT R0, R19, 0x110, R0, 0x78, !PT ;  /* 0x0000011013007812 */ /* 0x000fc800078e7800 */
[C---:B------:R-:W-:Y:S02]  /*0560*/  LOP3.LUT R9, R0.reuse, 0x20, RZ, 0x3c, !PT ;  /* 0x0000002000097812 */ /* 0x040fe400078e3cff */
[C---:B-1----:R-:W-:Y:S02]  /*0570*/  LOP3.LUT R13, R0.reuse, 0x40, RZ, 0x3c, !PT ;  /* 0x00000040000d7812 */ /* 0x042fe400078e3cff */
[----:B------:R-:W-:Y:S01]  /*0580*/  LOP3.LUT R15, R0, 0x60, RZ, 0x3c, !PT ;  /* 0x00000060000f7812 */ /* 0x000fe200078e3cff */
[----:B------:R-:W-:-:S05]  /*0590*/  IMAD.MOV.U32 R4, RZ, RZ, 0x1 ;  /* 0x00000001ff047424 */ /* 0x000fca00078e00ff */
[----:B------:R-:W-:Y:S01]  /*05a0*/  ISETP.LE.AND P0, PT, R4, c[0x0][0x1d0], PT ;  /* 0x0000740004007a0c */ /* 0x000fe20003f03270 */
[----:B------:R-:W-:Y:S01]  /*05b0*/  IMAD.MOV.U32 R8, RZ, RZ, -0x800000 ;  /* 0xff800000ff087424 */ /* 0x000fe200078e00ff */
[----:B------:R-:W-:Y:S01]  /*05c0*/  MOV R4, 0x3f800000 ;  /* 0x3f80000000047802 */ /* 0x000fe20000000f00 */
[----:B------:R-:W-:Y:S01]  /*05d0*/  CS2R R30, SRZ ;  /* 0x00000000001e7805 */ /* 0x000fe2000001ff00 */
[----:B------:R-:W-:Y:S01]  /*05e0*/  CS2R R16, SRZ ;  /* 0x0000000000107805 */ /* 0x000fe2000001ff00 */
[----:B--2---:R-:W-:Y:S04]  /*05f0*/  STS.U16 [R0], R5 ;  /* 0x0000000500007388 */ /* 0x004fe80000000400 */
[----:B---3--:R-:W-:Y:S04]  /*0600*/  STS.U16 [R0+0x800], R11 ;  /* 0x0008000b00007388 */ /* 0x008fe80000000400 */
[----:B----4-:R-:W-:Y:S04]  /*0610*/  STS.U16 [R0+0x1000], R28 ;  /* 0x0010001c00007388 */ /* 0x010fe80000000400 */
[----:B-----5:R-:W-:Y:S04]  /*0620*/  STS.U16 [R0+0x1800], R20 ;  /* 0x0018001400007388 */ /* 0x020fe80000000400 */
[----:B------:R0:W-:Y:S04]  /*0630*/  STS.U16 [R9+0x200], R6 ;  /* 0x0002000609007388 */ /* 0x0001e80000000400 */
[----:B------:R-:W-:Y:S04]  /*0640*/  STS.U16 [R9+0xa00], R24 ;  /* 0x000a001809007388 */ /* 0x000fe80000000400 */
[----:B------:R-:W-:Y:S04]  /*0650*/  STS.U16 [R9+0x1200], R18 ;  /* 0x0012001209007388 */ /* 0x000fe80000000400 */
[----:B------:R1:W-:Y:S04]  /*0660*/  STS.U16 [R9+0x1a00], R22 ;  /* 0x001a001609007388 */ /* 0x0003e80000000400 */
[----:B------:R-:W-:Y:S04]  /*0670*/  STS.U16 [R13+0x400], R7 ;  /* 0x000400070d007388 */ /* 0x000fe80000000400 */
[----:B------:R2:W-:Y:S04]  /*0680*/  STS.U16 [R13+0xc00], R26 ;  /* 0x000c001a0d007388 */ /* 0x0005e80000000400 */
[----:B------:R-:W-:Y:S04]  /*0690*/  STS.U16 [R13+0x1400], R3 ;  /* 0x001400030d007388 */ /* 0x000fe80000000400 */
[----:B------:R3:W-:Y:S04]  /*06a0*/  STS.U16 [R13+0x1c00], R14 ;  /* 0x001c000e0d007388 */ /* 0x0007e80000000400 */
[----:B------:R-:W-:Y:S04]  /*06b0*/  STS.U16 [R15+0xe00], R32 ;  /* 0x000e00200f007388 */ /* 0x000fe80000000400 */
[----:B------:R-:W-:Y:S01]  /*06c0*/  STS.U16 [R15+0x1e00], R2 ;  /* 0x001e00020f007388 */ /* 0x000fe20000000400 */
[----:B0-----:R-:W-:Y:S01]  /*06d0*/  IMAD.MOV.U32 R6, RZ, RZ, 0x3f800000 ;  /* 0x3f800000ff067424 */ /* 0x001fe200078e00ff */
[----:B------:R-:W-:Y:S01]  /*06e0*/  CS2R R28, SRZ ;  /* 0x00000000001c7805 */ /* 0x000fe2000001ff00 */
[----:B-1----:R-:W-:Y:S01]  /*06f0*/  IMAD.MOV.U32 R9, RZ, RZ, -0x800000 ;  /* 0xff800000ff097424 */ /* 0x002fe200078e00ff */
[----:B------:R0:W-:Y:S01]  /*0700*/  STS.U16 [R15+0x600], R10 ;  /* 0x0006000a0f007388 */ /* 0x0001e20000000400 */
[----:B------:R-:W-:Y:S01]  /*0710*/  CS2R R18, SRZ ;  /* 0x0000000000127805 */ /* 0x000fe2000001ff00 */
[----:B------:R-:W-:Y:S01]  /*0720*/  CS2R R20, SRZ ;  /* 0x0000000000147805 */ /* 0x000fe2000001ff00 */
[----:B------:R-:W-:Y:S01]  /*0730*/  CS2R R22, SRZ ;  /* 0x0000000000167805 */ /* 0x000fe2000001ff00 */
[----:B------:R1:W-:Y:S01]  /*0740*/  STS.U16 [R15+0x1600], R12 ;  /* 0x0016000c0f007388 */ /* 0x0003e20000000400 */
[----:B------:R-:W-:Y:S01]  /*0750*/  CS2R R24, SRZ ;  /* 0x0000000000187805 */ /* 0x000fe2000001ff00 */
[----:B--2---:R-:W-:Y:S01]  /*0760*/  CS2R R26, SRZ ;  /* 0x00000000001a7805 */ /* 0x004fe2000001ff00 */
[C---:B------:R-:W-:Y:S01]  /*0770*/  LOP3.LUT R0, R60.reuse, 0xf, RZ, 0xc0, !PT ;  /* 0x0000000f3c007812 */ /* 0x040fe200078ec0ff */
[C---:B---3--:R-:W-:Y:S01]  /*0780*/  IMAD.SHL.U32 R13, R60.reuse, 0x8, RZ ;  /* 0x000000083c0d7824 */ /* 0x048fe200078e00ff */
[C---:B0-----:R-:W-:Y:S01]  /*0790*/  SHF.L.U32 R10, R60.reuse, 0x1, RZ ;  /* 0x000000013c0a7819 */ /* 0x041fe200000006ff */
[----:B-1----:R-:W-:Y:S01]  /*07a0*/  IMAD.SHL.U32 R12, R60, 0x20, RZ ;  /* 0x000000203c0c7824 */ /* 0x002fe200078e00ff */
[----:B------:R-:W-:Y:S05]  /*07b0*/  @!P0 BRA `(.L_x_0) ;  /* 0x00000cd000008947 */ /* 0x000fea0003800000 */
[C---:B------:R-:W-:Y:S01]  /*07c0*/  IMAD R2, R33.reuse, c[0x0][0x1b0], RZ ;  /* 0x00006c0021027a24 */ /* 0x040fe200078e02ff */
[----:B------:R-:W-:Y:S01]  /*07d0*/  LOP3.LUT R3, R60, 0x1f, RZ, 0xc0, !PT ;  /* 0x0000001f3c037812 */ /* 0x000fe200078ec0ff */
[----:B------:R-:W-:Y:S01]  /*07e0*/  IMAD R5, R0, c[0x0][0x1b4], RZ ;  /* 0x00006d0000057a24 */ /* 0x000fe200078e02ff */
[----:B------:R-:W-:Y:S01]  /*07f0*/  LOP3.LUT R6, R60, 0x7, RZ, 0xc0, !PT ;  /* 0x000000073c067812 */ /* 0x000fe200078ec0ff */
[----:B------:R-:W-:Y:S01]  /*0800*/  IMAD R0, R33, c[0x0][0x1a0], RZ ;  /* 0x0000680021007a24 */ /* 0x000fe200078e02ff */
[----:B------:R-:W-:Y:S01]  /*0810*/  SHF.L.U32 R4, R2, 0x1, RZ ;  /* 0x0000000102047819 */ /* 0x000fe200000006ff */
[----:B------:R-:W-:Y:S01]  /*0820*/  IMAD.SHL.U32 R7, R5, 0x2, RZ ;  /* 0x0000000205077824 */ /* 0x000fe200078e00ff */
[----:B------:R-:W-:Y:S01]  /*0830*/  LOP3.LUT R13, R13, 0x30, RZ, 0xc0, !PT ;  /* 0x000000300d0d7812 */ /* 0x000fe200078ec0ff */
[----:B------:R-:W-:Y:S01]  /*0840*/  IMAD R3, R3, c[0x0][0x1a8], RZ ;  /* 0x00006a0003037a24 */ /* 0x000fe200078e02ff */
[----:B------:R-:W-:Y:S01]  /*0850*/  LOP3.LUT R11, R10, 0x10, RZ, 0xc0, !PT ;  /* 0x000000100a0b7812 */ /* 0x000fe200078ec0ff */
[----:B------:R-:W-:Y:S01]  /*0860*/  CS2R R28, SRZ ;  /* 0x00000000001c7805 */ /* 0x000fe2000001ff00 */
[----:B------:R-:W-:Y:S01]  /*0870*/  IADD3 R44, P2, P3, R7, c[0x0][0x170], R4 ;  /* 0x00005c00072c7a10 */ /* 0x000fe20007b5e004 */
[----:B------:R-:W-:Y:S01]  /*0880*/  IMAD.HI R7, R5, 0x2, RZ ;  /* 0x0000000205077827 */ /* 0x000fe200078e02ff */
[----:B------:R-:W-:Y:S01]  /*0890*/  LOP3.LUT R8, R60, 0x10, RZ, 0xc0, !PT ;  /* 0x000000103c087812 */ /* 0x000fe200078ec0ff */
[----:B------:R-:W-:Y:S01]  /*08a0*/  CS2R R30, SRZ ;  /* 0x00000000001e7805 */ /* 0x000fe2000001ff00 */
[----:B------:R-:W-:Y:S01]  /*08b0*/  LOP3.LUT R11, R11, 0xe0, R60, 0xf8, !PT ;  /* 0x000000e00b0b7812 */ /* 0x000fe200078ef83c */
[----:B------:R-:W-:Y:S01]  /*08c0*/  IMAD.HI R4, R2, 0x2, RZ ;  /* 0x0000000202047827 */ /* 0x000fe200078e02ff */
[----:B------:R-:W-:Y:S01]  /*08d0*/  SHF.L.U32 R2, R0, 0x1, RZ ;  /* 0x0000000100027819 */ /* 0x000fe200000006ff */
[----:B------:R-:W-:Y:S01]  /*08e0*/  CS2R R16, SRZ ;  /* 0x0000000000107805 */ /* 0x000fe2000001ff00 */
[----:B------:R-:W-:Y:S01]  /*08f0*/  LOP3.LUT R56, R10, 0x1fe, RZ, 0xc0, !PT ;  /* 0x000001fe0a387812 */ /* 0x000fe200078ec0ff */
[----:B------:R-:W-:Y:S01]  /*0900*/  IMAD.SHL.U32 R5, R3, 0x2, RZ ;  /* 0x0000000203057824 */ /* 0x000fe200078e00ff */
[----:B------:R-:W-:Y:S01]  /*0910*/  IADD3.X R7, R7, c[0x0][0x174], R4, P2, P3 ;  /* 0x00005d0007077a10 */ /* 0x000fe200017e6404 */
[C---:B------:R-:W-:Y:S01]  /*0920*/  IMAD R54, R6.reuse, 0x40, R13 ;  /* 0x0000004006367824 */ /* 0x040fe200078e020d */
[----:B------:R-:W-:Y:S01]  /*0930*/  SHF.R.U32.HI R4, RZ, 0x5, R60 ;  /* 0x00000005ff047819 */ /* 0x000fe2000001163c */
[----:B------:R-:W-:Y:S01]  /*0940*/  IMAD R6, R6, 0x110, RZ ;  /* 0x0000011006067824 */ /* 0x000fe200078e02ff */
[----:B------:R-:W-:Y:S01]  /*0950*/  IADD3 R51, P0, P1, R5, c[0x0][0x168], R2 ;  /* 0x00005a0005337a10 */ /* 0x000fe2000791e002 */
[----:B------:R-:W-:Y:S01]  /*0960*/  IMAD.SHL.U32 R55, R8, 0x80, RZ ;  /* 0x0000008008377824 */ /* 0x000fe200078e00ff */
[--C-:B------:R-:W-:Y:S01]  /*0970*/  SHF.R.U32.HI R2, RZ, 0x4, R60.reuse ;  /* 0x00000004ff027819 */ /* 0x100fe2000001163c */
[----:B------:R-:W-:Y:S01]  /*0980*/  IMAD.HI R0, R0, 0x2, RZ ;  /* 0x0000000200007827 */ /* 0x000fe200078e02ff */
[--C-:B------:R-:W-:Y:S01]  /*0990*/  SHF.R.S32.HI R5, RZ, 0x2, R60.reuse ;  /* 0x00000002ff057819 */ /* 0x100fe2000001143c */
[----:B------:R-:W-:Y:S01]  /*09a0*/  CS2R R18, SRZ ;  /* 0x0000000000127805 */ /* 0x000fe2000001ff00 */
[----:B------:R-:W-:Y:S01]  /*09b0*/  SGXT.U32 R4, R4, 0x3 ;  /* 0x000000030404781a */ /* 0x000fe20000000000 */
[----:B------:R-:W-:Y:S01]  /*09c0*/  IMAD.HI R3, R3, 0x2, RZ ;  /* 0x0000000203037827 */ /* 0x000fe200078e02ff */
[----:B------:R-:W-:Y:S01]  /*09d0*/  SGXT.U32 R2, R2, 0x4 ;  /* 0x000000040202781a */ /* 0x000fe20000000000 */
[----:B------:R-:W-:Y:S01]  /*09e0*/  CS2R R20, SRZ ;  /* 0x0000000000147805 */ /* 0x000fe2000001ff00 */
[----:B------:R-:W-:Y:S01]  /*09f0*/  SGXT R5, R5, 0x1 ;  /* 0x000000010505781a */ /* 0x000fe20000000200 */
[----:B------:R-:W-:Y:S01]  /*0a00*/  IMAD R4, R4, c[0x0][0x1a4], RZ ;  /* 0x0000690004047a24 */ /* 0x000fe200078e02ff */
[--C-:B------:R-:W-:Y:S01]  /*0a10*/  SHF.R.U32.HI R9, RZ, 0x2, R60.reuse ;  /* 0x00000002ff097819 */ /* 0x100fe2000001163c */
[----:B------:R-:W-:Y:S01]  /*0a20*/  IMAD R2, R2, c[0x0][0x1b8], RZ ;  /* 0x00006e0002027a24 */ /* 0x000fe200078e02ff */
[----:B------:R-:W-:Y:S01]  /*0a30*/  LOP3.LUT R6, R6, R11, RZ, 0x3c, !PT ;  /* 0x0000000b06067212 */ /* 0x000fe200078e3cff */
[----:B------:R-:W-:Y:S01]  /*0a40*/  IMAD.MOV.U32 R11, RZ, RZ, c[0x0][0x1a4] ;  /* 0x00006900ff0b7624 */ /* 0x000fe200078e00ff */
[----:B------:R-:W-:Y:S01]  /*0a50*/  LOP3.LUT R5, R5, 0x90, RZ, 0xc0, !PT ;  /* 0x0000009005057812 */ /* 0x000fe200078ec0ff */
[----:B------:R-:W-:Y:S01]  /*0a60*/  IMAD.MOV.U32 R13, RZ, RZ, c[0x0][0x1b8] ;  /* 0x00006e00ff0d7624 */ /* 0x000fe200078e00ff */
[----:B------:R-:W-:Y:S01]  /*0a70*/  LOP3.LUT R56, R56, 0x30, R9, 0x78, !PT ;  /* 0x0000003038387812 */ /* 0x000fe200078e7809 */
[----:B------:R-:W-:Y:S01]  /*0a80*/  IMAD R52, R8, -0x70, R55 ;  /* 0xffffff9008347824 */ /* 0x000fe200078e0237 */
[----:B------:R-:W-:Y:S01]  /*0a90*/  SHF.R.S32.HI R8, RZ, 0x6, R60 ;  /* 0x00000006ff087819 */ /* 0x000fe2000001143c */
[----:B------:R-:W-:Y:S01]  /*0aa0*/  CS2R R22, SRZ ;  /* 0x0000000000167805 */ /* 0x000fe2000001ff00 */
[----:B------:R-:W-:Y:S01]  /*0ab0*/  IADD3.X R9, R3, c[0x0][0x16c], R0, P0, P1 ;  /* 0x00005b0003097a10 */ /* 0x000fe200007e2400 */
[----:B------:R-:W-:Y:S01]  /*0ac0*/  IMAD R3, R13, 0x10, R2 ;  /* 0x000000100d037824 */ /* 0x000fe200078e0202 */
[----:B------:R-:W-:Y:S01]  /*0ad0*/  LEA R0, R11, R4, 0x3 ;  /* 0x000000040b007211 */ /* 0x000fe200078e18ff */
[----:B------:R-:W-:Y:S01]  /*0ae0*/  CS2R R24, SRZ ;  /* 0x0000000000187805 */ /* 0x000fe2000001ff00 */
[----:B------:R-:W-:Y:S01]  /*0af0*/  LOP3.LUT R5, R5, 0x60, R12, 0xf8, !PT ;  /* 0x0000006005057812 */ /* 0x000fe200078ef80c */
[----:B------:R-:W-:Y:S01]  /*0b00*/  CS2R R26, SRZ ;  /* 0x00000000001a7805 */ /* 0x000fe2000001ff00 */
[----:B------:R-:W-:-:S02]  /*0b10*/  SGXT R8, R8, 0x1 ;  /* 0x000000010808781a */ /* 0x000fc40000000200 */
[-C--:B------:R-:W-:Y:S02]  /*0b20*/  LEA R48, P2, R2, R44.reuse, 0x1 ;  /* 0x0000002c02307211 */ /* 0x080fe400078408ff */
[-C--:B------:R-:W-:Y:S02]  /*0b30*/  LEA R58, P0, R4, R51.reuse, 0x1 ;  /* 0x00000033043a7211 */ /* 0x080fe400078008ff */
[----:B------:R-:W-:Y:S02]  /*0b40*/  LEA R50, P1, R0, R51, 0x1 ;  /* 0x0000003300327211 */ /* 0x000fe400078208ff */
[----:B------:R-:W-:Y:S02]  /*0b50*/  LEA R44, P3, R3, R44, 0x1 ;  /* 0x0000002c032c7211 */ /* 0x000fe400078608ff */
[----:B------:R-:W-:Y:S02]  /*0b60*/  LOP3.LUT R5, R5, 0x10, R10, 0x78, !PT ;  /* 0x0000001005057812 */ /* 0x000fe400078e780a */
[----:B------:R-:W-:-:S02]  /*0b70*/  LOP3.LUT R8, R8, 0x90, RZ, 0xc0, !PT ;  /* 0x0000009008087812 */ /* 0x000fc400078ec0ff */
[----:B------:R-:W-:Y:S02]  /*0b80*/  IADD3 R55, R55, R6, RZ ;  /* 0x0000000637377210 */ /* 0x000fe40007ffe0ff */
[-C--:B------:R-:W-:Y:S01]  /*0b90*/  LEA.HI.X.SX32 R59, R4, R9.reuse, 0x1, P0 ;  /* 0x00000009043b7211 */ /* 0x080fe200000f0eff */
[----:B------:R-:W-:Y:S01]  /*0ba0*/  IMAD.MOV.U32 R4, RZ, RZ, 0x3f800000 ;  /* 0x3f800000ff047424 */ /* 0x000fe200078e00ff */
[----:B------:R-:W-:Y:S02]  /*0bb0*/  LEA.HI.X.SX32 R51, R0, R9, 0x1, P1 ;  /* 0x0000000900337211 */ /* 0x000fe400008f0eff */
[-C--:B------:R-:W-:Y:S02]  /*0bc0*/  LEA.HI.X.SX32 R49, R2, R7.reuse, 0x1, P2 ;  /* 0x0000000702317211 */ /* 0x080fe400010f0eff */
[----:B------:R-:W-:Y:S01]  /*0bd0*/  LEA.HI.X.SX32 R45, R3, R7, 0x1, P3 ;  /* 0x00000007032d7211 */ /* 0x000fe200018f0eff */
[----:B------:R-:W-:Y:S01]  /*0be0*/  IMAD.MOV.U32 R7, RZ, RZ, -0x800000 ;  /* 0xff800000ff077424 */ /* 0x000fe200078e00ff */
[----:B------:R-:W-:Y:S01]  /*0bf0*/  IADD3 R52, R5, R52, RZ ;  /* 0x0000003405347210 */ /* 0x000fe20007ffe0ff */
[----:B------:R-:W-:Y:S01]  /*0c00*/  IMAD.MOV.U32 R5, RZ, RZ, RZ ;  /* 0x000000ffff057224 */ /* 0x000fe200078e00ff */
[----:B------:R-:W-:Y:S01]  /*0c10*/  MOV R2, 0xff800000 ;  /* 0xff80000000027802 */ /* 0x000fe20000000f00 */
[----:B------:R-:W-:Y:S01]  /*0c20*/  IMAD.MOV.U32 R3, RZ, RZ, RZ ;  /* 0x000000ffff037224 */ /* 0x000fe200078e00ff */
[----:B------:R-:W-:-:S02]  /*0c30*/  MOV R0, RZ ;  /* 0x000000ff00007202 */ /* 0x000fc40000000f00 */
[----:B------:R-:W-:Y:S02]  /*0c40*/  MOV R6, 0x3f800000 ;  /* 0x3f80000000067802 */ /* 0x000fe40000000f00 */
[--C-:B------:R-:W-:Y:S02]  /*0c50*/  LOP3.LUT R54, R54, 0x30, R10.reuse, 0x78, !PT ;  /* 0x0000003036367812 */ /* 0x100fe400078e780a */
[----:B------:R-:W-:Y:S02]  /*0c60*/  LOP3.LUT R53, R8, 0x17e, R10, 0x78, !PT ;  /* 0x0000017e08357812 */ /* 0x000fe400078e780a */
.L_x_1:
[----:B------:R-:W-:-:S04]  /*0c70*/  IMAD.WIDE R10, R5, 0x2, R50 ;  /* 0x00000002050a7825 */ /* 0x000fc800078e0232 */
[----:B------:R-:W-:Y:S02]  /*0c80*/  IMAD.WIDE R8, R5, 0x2, R58 ;  /* 0x0000000205087825 */ /* 0x000fe400078e023a */
[----:B------:R-:W2:Y:S04]  /*0c90*/  LDG.E.U16 R11, [R10.64] ;  /* 0x000000040a0b7981 */ /* 0x000ea8000c1e1500 */
[----:B------:R0:W3:Y:S04]  /*0ca0*/  LDG.E.U16 R13, [R8.64] ;  /* 0x00000004080d7981 */ /* 0x0000e8000c1e1500 */
[----:B------:R-:W-:Y:S01]  /*0cb0*/  BAR.SYNC.DEFER_BLOCKING 0x0 ;  /* 0x0000000000007b1d */ /* 0x000fe20000010000 */
[----:B------:R-:W-:-:S04]  /*0cc0*/  IMAD.WIDE R46, R0, 0x2, R48 ;  /* 0x00000002002e7825 */ /* 0x000fc800078e0230 */
[----:B0-----:R-:W-:Y:S01]  /*0cd0*/  IMAD.WIDE R8, R0, 0x2, R44 ;  /* 0x0000000200087825 */ /* 0x001fe200078e022c */
[----:B--2---:R-:W-:Y:S04]  /*0ce0*/  STS.U16 [R56+0x2200], R11 ;  /* 0x0022000b38007388 */ /* 0x004fe80000000400 */
[----:B---3--:R-:W-:Y:S04]  /*0cf0*/  STS.U16 [R56+0x2000], R13 ;  /* 0x0020000d38007388 */ /* 0x008fe80000000400 */
[----:B------:R-:W-:Y:S06]  /*0d00*/  BAR.SYNC.DEFER_BLOCKING 0x0 ;  /* 0x0000000000007b1d */ /* 0x000fec0000010000 */
[----:B------:R0:W2:Y:S04]  /*0d10*/  LDG.E.U16 R46, [R46.64] ;  /* 0x000000042e2e7981 */ /* 0x0000a8000c1e1500 */
[----:B------:R-:W-:Y:S04]  /*0d20*/  LDSM.16.MT88.4 R40, [R55] ;  /* 0x000000003728783b */ /* 0x000fe80000004200 */
[----:B------:R-:W1:Y:S04]  /*0d30*/  LDSM.16.M88.4 R12, [R54+0x2000] ;  /* 0x00200000360c783b */ /* 0x000e680000000200 */
[----:B0-----:R0:W3:Y:S04]  /*0d40*/  LDG.E.U16 R47, [R8.64] ;  /* 0x00000004082f7981 */ /* 0x0010e8000c1e1500 */
[----:B------:R-:W-:Y:S04]  /*0d50*/  LDSM.16.MT88.4 R32, [R55+0x1000] ;  /* 0x001000003720783b */ /* 0x000fe80000004200 */
[----:B0-----:R-:W0:Y:S04]  /*0d60*/  LDSM.16.M88.4 R8, [R54+0x2200] ;  /* 0x002200003608783b */ /* 0x001e280000000200 */
[----:B------:R-:W-:Y:S01]  /*0d70*/  BAR.SYNC.DEFER_BLOCKING 0x0 ;  /* 0x0000000000007b1d */ /* 0x000fe20000010000 */
[C---:B-1----:R-:W-:Y:S08]  /*0d80*/  HMMA.16816.F32.BF16 R36, R40.reuse, R12, RZ ;  /* 0x0000000c2824723c */ /* 0x042ff000000418ff */
[----:B0-----:R-:W-:Y:S11]  /*0d90*/  HMMA.16816.F32.BF16 R40, R40, R8, RZ ;  /* 0x000000082828723c */ /* 0x001ff600000418ff */
[----:B------:R-:W-:Y:S05]  /*0da0*/  @!UPT UIADD3 URZ, URZ, URZ, URZ ;  /* 0x0000003f3f3ff290 */ /* 0x000fea000fffe03f */
[C---:B------:R-:W-:Y:S08]  /*0db0*/  HMMA.16816.F32.BF16 R36, R32.reuse, R14, R36 ;  /* 0x0000000e2024723c */ /* 0x040ff00000041824 */
[----:B------:R-:W-:Y:S11]  /*0dc0*/  HMMA.16816.F32.BF16 R40, R32, R10, R40 ;  /* 0x0000000a2028723c */ /* 0x000ff60000041828 */
[----:B------:R-:W-:Y:S05]  /*0dd0*/  @!UPT UIADD3 URZ, URZ, URZ, URZ ;  /* 0x0000003f3f3ff290 */ /* 0x000fea000fffe03f */
[----:B------:R-:W-:Y:S02]  /*0de0*/  FMUL R10, R36, c[0x0][0x188] ;  /* 0x00006200240a7a20 */ /* 0x000fe40000400000 */
[----:B------:R-:W-:-:S05]  /*0df0*/  FMUL R11, R37, c[0x0][0x188] ;  /* 0x00006200250b7a20 */ /* 0x000fca0000400000 */
[----:B------:R-:W-:Y:S01]  /*0e00*/  FMNMX R11, R10, R11, !PT ;  /* 0x0000000b0a0b7209 */ /* 0x000fe20007800000 */
[----:B------:R-:W-:Y:S02]  /*0e10*/  FMUL R12, R39, c[0x0][0x188] ;  /* 0x00006200270c7a20 */ /* 0x000fe40000400000 */
[----:B------:R-:W-:-:S05]  /*0e20*/  FMUL R8, R40, c[0x0][0x188] ;  /* 0x0000620028087a20 */ /* 0x000fca0000400000 */
[----:B------:R-:W-:Y:S01]  /*0e30*/  FMNMX R8, R8, R11, !PT ;  /* 0x0000000b08087209 */ /* 0x000fe20007800000 */
[----:B------:R-:W-:Y:S02]  /*0e40*/  FMUL R11, R38, c[0x0][0x188] ;  /* 0x00006200260b7a20 */ /* 0x000fe40000400000 */
[----:B------:R-:W-:Y:S02]  /*0e50*/  FMUL R10, R42, c[0x0][0x188] ;  /* 0x000062002a0a7a20 */ /* 0x000fe40000400000 */
[----:B------:R-:W-:Y:S01]  /*0e60*/  FMUL R9, R41, c[0x0][0x188] ;  /* 0x0000620029097a20 */ /* 0x000fe20000400000 */
[----:B------:R-:W-:Y:S01]  /*0e70*/  FMNMX R13, R11, R12, !PT ;  /* 0x0000000c0b0d7209 */ /* 0x000fe20007800000 */
[----:B------:R-:W-:-:S03]  /*0e80*/  FMUL R11, R43, c[0x0][0x188] ;  /* 0x000062002b0b7a20 */ /* 0x000fc60000400000 */
[----:B------:R-:W-:Y:S02]  /*0e90*/  FMNMX R10, R10, R13, !PT ;  /* 0x0000000d0a0a7209 */ /* 0x000fe40007800000 */
[----:B------:R-:W-:Y:S02]  /*0ea0*/  FMNMX R9, R9, R8, !PT ;  /* 0x0000000809097209 */ /* 0x000fe40007800000 */
[----:B------:R-:W-:-:S03]  /*0eb0*/  FMNMX R10, R11, R10, !PT ;  /* 0x0000000a0b0a7209 */ /* 0x000fc60007800000 */
[----:B------:R-:W0:Y:S04]  /*0ec0*/  SHFL.BFLY PT, R8, R9, 0x2, 0x1f ;  /* 0x0c401f0009087f89 */ /* 0x000e2800000e0000 */
[----:B------:R-:W1:Y:S01]  /*0ed0*/  SHFL.BFLY PT, R13, R10, 0x2, 0x1f ;  /* 0x0c401f000a0d7f89 */ /* 0x000e6200000e0000 */
[----:B0-----:R-:W-:Y:S02]  /*0ee0*/  FMNMX R11, R9, R8, !PT ;  /* 0x00000008090b7209 */ /* 0x001fe40007800000 */
[----:B-1----:R-:W-:-:S03]  /*0ef0*/  FMNMX R12, R10, R13, !PT ;  /* 0x0000000d0a0c7209 */ /* 0x002fc60007800000 */
[----:B------:R-:W0:Y:S04]  /*0f00*/  SHFL.BFLY PT, R8, R11, 0x1, 0x1f ;  /* 0x0c201f000b087f89 */ /* 0x000e2800000e0000 */
[----:B------:R-:W1:Y:S01]  /*0f10*/  SHFL.BFLY PT, R9, R12, 0x1, 0x1f ;  /* 0x0c201f000c097f89 */ /* 0x000e6200000e0000 */
[----:B0-----:R-:W-:Y:S02]  /*0f20*/  FMNMX R13, R11, R8, !PT ;  /* 0x000000080b0d7209 */ /* 0x001fe40007800000 */
[----:B-1----:R-:W-:Y:S02]  /*0f30*/  FMNMX R14, R12, R9, !PT ;  /* 0x000000090c0e7209 */ /* 0x002fe40007800000 */
[----:B------:R-:W-:Y:S02]  /*0f40*/  FMNMX R8, R13, R2, !PT ;  /* 0x000000020d087209 */ /* 0x000fe40007800000 */
[----:B------:R-:W-:-:S03]  /*0f50*/  FMNMX R9, R14, R7, !PT ;  /* 0x000000070e097209 */ /* 0x000fc60007800000 */
[--C-:B------:R-:W-:Y:S02]  /*0f60*/  FFMA R36, R36, c[0x0][0x188], -R8.reuse ;  /* 0x0000620024247a23 */ /* 0x100fe40000000808 */
[--C-:B------:R-:W-:Y:S02]  /*0f70*/  FFMA R37, R37, c[0x0][0x188], -R8.reuse ;  /* 0x0000620025257a23 */ /* 0x100fe40000000808 */
[----:B------:R-:W-:Y:S02]  /*0f80*/  FFMA R39, R39, c[0x0][0x188], -R9 ;  /* 0x0000620027277a23 */ /* 0x000fe40000000809 */
[----:B------:R-:W-:Y:S02]  /*0f90*/  FMUL R36, R36, 1.4426950216293334961 ;  /* 0x3fb8aa3b24247820 */ /* 0x000fe40000400000 */
[----:B------:R-:W-:Y:S02]  /*0fa0*/  FMUL R10, R37, 1.4426950216293334961 ;  /* 0x3fb8aa3b250a7820 */ /* 0x000fe40000400000 */
[----:B------:R-:W-:-:S02]  /*0fb0*/  FFMA R40, R40, c[0x0][0x188], -R8 ;  /* 0x0000620028287a23 */ /* 0x000fc40000000808 */
[--C-:B------:R-:W-:Y:S02]  /*0fc0*/  FFMA R12, R38, c[0x0][0x188], -R9.reuse ;  /* 0x00006200260c7a23 */ /* 0x100fe40000000809 */
[----:B------:R-:W-:Y:S02]  /*0fd0*/  FMUL R32, R39, 1.4426950216293334961 ;  /* 0x3fb8aa3b27207820 */ /* 0x000fe40000400000 */
[----:B------:R-:W-:Y:S02]  /*0fe0*/  FFMA R42, R42, c[0x0][0x188], -R9 ;  /* 0x000062002a2a7a23 */ /* 0x000fe40000000809 */
[----:B------:R-:W-:Y:S02]  /*0ff0*/  FMUL R11, R40, 1.4426950216293334961 ;  /* 0x3fb8aa3b280b7820 */ /* 0x000fe40000400000 */
[----:B------:R-:W-:Y:S01]  /*1000*/  FMUL R12, R12, 1.4426950216293334961 ;  /* 0x3fb8aa3b0c0c7820 */ /* 0x000fe20000400000 */
[----:B------:R-:W-:Y:S01]  /*1010*/  MUFU.EX2 R36, R36 ;  /* 0x0000002400247308 */ /* 0x000fe20000000800 */
[----:B------:R-:W-:-:S02]  /*1020*/  FFMA R41, R41, c[0x0][0x188], -R8 ;  /* 0x0000620029297a23 */ /* 0x000fc40000000808 */
[----:B------:R-:W-:Y:S02]  /*1030*/  FMUL R39, R42, 1.4426950216293334961 ;  /* 0x3fb8aa3b2a277820 */ /* 0x000fe40000400000 */
[----:B------:R-:W-:-:S03]  /*1040*/  FFMA R43, R43, c[0x0][0x188], -R9 ;  /* 0x000062002b2b7a23 */ /* 0x000fc60000000809 */
[----:B------:R-:W0:Y:S01]  /*1050*/  MUFU.EX2 R10, R10 ;  /* 0x0000000a000a7308 */ /* 0x000e220000000800 */
[----:B------:R-:W-:Y:S02]  /*1060*/  FMUL R41, R41, 1.4426950216293334961 ;  /* 0x3fb8aa3b29297820 */ /* 0x000fe40000400000 */
[----:B------:R-:W-:-:S05]  /*1070*/  FMUL R33, R43, 1.4426950216293334961 ;  /* 0x3fb8aa3b2b217820 */ /* 0x000fca0000400000 */
[----:B------:R-:W-:Y:S08]  /*1080*/  MUFU.EX2 R37, R12 ;  /* 0x0000000c00257308 */ /* 0x000ff00000000800 */
[----:B------:R-:W1:Y:S08]  /*1090*/  MUFU.EX2 R32, R32 ;  /* 0x0000002000207308 */ /* 0x000e700000000800 */
[----:B------:R-:W4:Y:S08]  /*10a0*/  MUFU.EX2 R11, R11 ;  /* 0x0000000b000b7308 */ /* 0x000f300000000800 */
[----:B------:R-:W5:Y:S08]  /*10b0*/  MUFU.EX2 R39, R39 ;  /* 0x0000002700277308 */ /* 0x000f700000000800 */
[----:B------:R-:W2:Y:S01]  /*10c0*/  MUFU.EX2 R38, R41 ;  /* 0x0000002900267308 */ /* 0x000ea20000000800 */
[----:B0-----:R-:W-:-:S07]  /*10d0*/  FADD R34, R36, R10 ;  /* 0x0000000a24227221 */ /* 0x001fce0000000000 */
[----:B------:R-:W0:Y:S01]  /*10e0*/  MUFU.EX2 R33, R33 ;  /* 0x0000002100217308 */ /* 0x000e220000000800 */
[----:B------:R-:W-:Y:S01]  /*10f0*/  F2FP.BF16.PACK_AB R36, R10, R36 ;  /* 0x000000240a24723e */ /* 0x000fe200000010ff */
[----:B-1----:R-:W-:Y:S01]  /*1100*/  FADD R10, R37, R32 ;  /* 0x00000020250a7221 */ /* 0x002fe20000000000 */
[----:B--2---:R-:W-:Y:S04]  /*1110*/  STS.U16 [R53+0x2000], R46 ;  /* 0x0020002e35007388 */ /* 0x004fe80000000400 */
[----:B---3--:R-:W-:Y:S04]  /*1120*/  STS.U16 [R53+0x2200], R47 ;  /* 0x0022002f35007388 */ /* 0x008fe80000000400 */
[----:B------:R-:W-:Y:S01]  /*1130*/  BAR.SYNC.DEFER_BLOCKING 0x0 ;  /* 0x0000000000007b1d */ /* 0x000fe20000010000 */
[----:B----4-:R-:W-:-:S02]  /*1140*/  FADD R35, R11, R34 ;  /* 0x000000220b237221 */ /* 0x010fc40000000000 */
[----:B-----5:R-:W-:Y:S02]  /*1150*/  FADD R34, R39, R10 ;  /* 0x0000000a27227221 */ /* 0x020fe40000000000 */
[C---:B------:R-:W-:Y:S01]  /*1160*/  FADD R10, R38.reuse, R35 ;  /* 0x00000023260a7221 */ /* 0x040fe20000000000 */
[----:B------:R-:W-:Y:S01]  /*1170*/  F2FP.BF16.PACK_AB R38, R38, R11 ;  /* 0x0000000b2626723e */ /* 0x000fe200000010ff */
[----:B------:R-:W-:Y:S02]  /*1180*/  FADD R2, -R8, R2 ;  /* 0x0000000208027221 */ /* 0x000fe40000000100 */
[----:B------:R-:W-:Y:S02]  /*1190*/  FADD R7, -R9, R7 ;  /* 0x0000000709077221 */ /* 0x000fe40000000100 */
[----:B0-----:R-:W-:Y:S01]  /*11a0*/  FADD R11, R33, R34 ;  /* 0x00000022210b7221 */ /* 0x001fe20000000000 */
[----:B------:R-:W0:Y:S01]  /*11b0*/  SHFL.BFLY PT, R41, R10, 0x2, 0x1f ;  /* 0x0c401f000a297f89 */ /* 0x000e2200000e0000 */
[----:B------:R-:W-:-:S03]  /*11c0*/  FMUL R2, R2, 1.4426950216293334961 ;  /* 0x3fb8aa3b02027820 */ /* 0x000fc60000400000 */
[----:B------:R-:W-:Y:S01]  /*11d0*/  LDSM.16.M88.4 R12, [R52+0x2000] ;  /* 0x00200000340c783b */ /* 0x000fe20000000200 */
[----:B------:R-:W-:-:S03]  /*11e0*/  FMUL R7, R7, 1.4426950216293334961 ;  /* 0x3fb8aa3b07077820 */ /* 0x000fc60000400000 */
[----:B------:R-:W1:Y:S01]  /*11f0*/  SHFL.BFLY PT, R40, R11, 0x2, 0x1f ;  /* 0x0c401f000b287f89 */ /* 0x000e6200000e0000 */
[----:B------:R-:W2:Y:S08]  /*1200*/  MUFU.EX2 R2, R2 ;  /* 0x0000000200027308 */ /* 0x000eb00000000800 */
[----:B------:R-:W3:Y:S01]  /*1210*/  MUFU.EX2 R7, R7 ;  /* 0x0000000700077308 */ /* 0x000ee20000000800 */
[----:B------:R-:W-:-:S02]  /*1220*/  F2FP.BF16.PACK_AB R37, R32, R37 ;  /* 0x000000252025723e */ /* 0x000fc400000010ff */
[----:B------:R-:W-:Y:S02]  /*1230*/  F2FP.BF16.PACK_AB R39, R33, R39 ;  /* 0x000000272127723e */ /* 0x000fe400000010ff */
[----:B------:R-:W-:Y:S01]  /*1240*/  LDSM.16.M88.4 R32, [R52+0x2200] ;  /* 0x002200003420783b */ /* 0x000fe20000000200 */
[C---:B--2---:R-:W-:Y:S02]  /*1250*/  FMUL R28, R2.reuse, R28 ;  /* 0x0000001c021c7220 */ /* 0x044fe40000400000 */
[----:B------:R-:W-:Y:S02]  /*1260*/  FMUL R29, R2, R29 ;  /* 0x0000001d021d7220 */ /* 0x000fe40000400000 */
[----:B0-----:R-:W-:Y:S02]  /*1270*/  FADD R10, R10, R41 ;  /* 0x000000290a0a7221 */ /* 0x001fe40000000000 */
[C---:B---3--:R-:W-:Y:S02]  /*1280*/  FMUL R30, R7.reuse, R30 ;  /* 0x0000001e071e7220 */ /* 0x048fe40000400000 */
[----:B------:R-:W-:-:S02]  /*1290*/  FMUL R31, R7, R31 ;  /* 0x0000001f071f7220 */ /* 0x000fc40000400000 */
[----:B-1----:R-:W-:Y:S02]  /*12a0*/  FADD R40, R11, R40 ;  /* 0x000000280b287221 */ /* 0x002fe40000000000 */
[----:B------:R-:W0:Y:S03]  /*12b0*/  SHFL.BFLY PT, R11, R10, 0x1, 0x1f ;  /* 0x0c201f000a0b7f89 */ /* 0x000e2600000e0000 */
[----:B------:R-:W-:Y:S01]  /*12c0*/  HMMA.16816.F32.BF16 R28, R36, R12, R28 ;  /* 0x0000000c241c723c */ /* 0x000fe2000004181c */
[----:B------:R-:W1:Y:S01]  /*12d0*/  SHFL.BFLY PT, R12, R40, 0x1, 0x1f ;  /* 0x0c201f00280c7f89 */ /* 0x000e6200000e0000 */
[----:B------:R-:W-:-:S04]  /*12e0*/  IADD3 R3, R3, 0x10, RZ ;  /* 0x0000001003037810 */ /* 0x000fc80007ffe0ff */
[----:B------:R-:W-:Y:S01]  /*12f0*/  ISETP.GE.AND P0, PT, R3, c[0x0][0x1d0], PT ;  /* 0x0000740003007a0c */ /* 0x000fe20003f06270 */
[C---:B------:R-:W-:Y:S02]  /*1300*/  FMUL R16, R2.reuse, R16 ;  /* 0x0000001002107220 */ /* 0x040fe40000400000 */
[C---:B------:R-:W-:Y:S02]  /*1310*/  FMUL R17, R2.reuse, R17 ;  /* 0x0000001102117220 */ /* 0x040fe40000400000 */
[C---:B------:R-:W-:Y:S02]  /*1320*/  FMUL R18, R7.reuse, R18 ;  /* 0x0000001207127220 */ /* 0x040fe40000400000 */
[----:B------:R-:W-:Y:S02]  /*1330*/  FMUL R19, R7, R19 ;  /* 0x0000001307137220 */ /* 0x000fe40000400000 */
[C---:B------:R-:W-:Y:S02]  /*1340*/  FMUL R20, R2.reuse, R20 ;  /* 0x0000001402147220 */ /* 0x040fe40000400000 */
[----:B------:R-:W-:-:S02]  /*1350*/  FMUL R21, R2, R21 ;  /* 0x0000001502157220 */ /* 0x000fc40000400000 */
[C---:B------:R-:W-:Y:S02]  /*1360*/  FMUL R22, R7.reuse, R22 ;  /* 0x0000001607167220 */ /* 0x040fe40000400000 */
[C---:B------:R-:W-:Y:S02]  /*1370*/  FMUL R23, R7.reuse, R23 ;  /* 0x0000001707177220 */ /* 0x040fe40000400000 */
[C---:B------:R-:W-:Y:S02]  /*1380*/  FMUL R24, R2.reuse, R24 ;  /* 0x0000001802187220 */ /* 0x040fe40000400000 */
[----:B------:R-:W-:Y:S02]  /*1390*/  FMUL R25, R2, R25 ;  /* 0x0000001902197220 */ /* 0x000fe40000400000 */
[C---:B------:R-:W-:Y:S02]  /*13a0*/  FMUL R26, R7.reuse, R26 ;  /* 0x0000001a071a7220 */ /* 0x040fe40000400000 */
[----:B------:R-:W-:Y:S01]  /*13b0*/  FMUL R27, R7, R27 ;  /* 0x0000001b071b7220 */ /* 0x000fe20000400000 */
[----:B------:R-:W-:Y:S01]  /*13c0*/  MOV R13, 0x10 ;  /* 0x00000010000d7802 */ /* 0x000fe20000000f00 */
[----:B0-----:R-:W-:-:S02]  /*13d0*/  FADD R11, R10, R11 ;  /* 0x0000000b0a0b7221 */ /* 0x001fc40000000000 */
[----:B-1----:R-:W-:Y:S01]  /*13e0*/  FADD R12, R40, R12 ;  /* 0x0000000c280c7221 */ /* 0x002fe20000000000 */
[----:B------:R-:W-:Y:S01]  /*13f0*/  HMMA.16816.F32.BF16 R16, R36, R14, R16 ;  /* 0x0000000e2410723c */ /* 0x000fe20000041810 */
[----:B------:R-:W-:Y:S02]  /*1400*/  FFMA R4, R2, R4, R11 ;  /* 0x0000000402047223 */ /* 0x000fe4000000000b */
[----:B------:R-:W-:Y:S01]  /*1410*/  FFMA R6, R7, R6, R12 ;  /* 0x0000000607067223 */ /* 0x000fe2000000000c */
[----:B------:R-:W-:Y:S01]  /*1420*/  MOV R7, R9 ;  /* 0x0000000900077202 */ /* 0x000fe20000000f00 */
[----:B------:R-:W-:-:S03]  /*1430*/  IMAD R0, R13, c[0x0][0x1b4], R0 ;  /* 0x00006d000d007a24 */ /* 0x000fc600078e0200 */
[----:B------:R-:W-:Y:S01]  /*1440*/  HMMA.16816.F32.BF16 R20, R36, R32, R20 ;  /* 0x000000202414723c */ /* 0x000fe20000041814 */
[----:B------:R-:W-:Y:S02]  /*1450*/  IMAD R5, R13, c[0x0][0x1a4], R5 ;  /* 0x000069000d057a24 */ /* 0x000fe400078e0205 */
[----:B------:R-:W-:-:S05]  /*1460*/  IMAD.MOV.U32 R2, RZ, RZ, R8 ;  /* 0x000000ffff027224 */ /* 0x000fca00078e0008 */
[----:B------:R-:W-:Y:S01]  /*1470*/  HMMA.16816.F32.BF16 R24, R36, R34, R24 ;  /* 0x000000222418723c */ /* 0x000fe20000041818 */
[----:B------:R-:W-:Y:S07]  /*1480*/  @!P0 BRA `(.L_x_1) ;  /* 0xfffff7e000008947 */ /* 0x000fee000383ffff */
.L_x_0:
[----:B------:R-:W0:Y:S01]  /*1490*/  S2R R52, SR_CTAID.Y ;  /* 0x0000000000347919 */ /* 0x000e220000002600 */
[C---:B------:R-:W-:Y:S01]  /*14a0*/  LOP3.LUT R2, R60.reuse, 0xe0, RZ, 0xc0, !PT ;  /* 0x000000e03c027812 */ /* 0x040fe200078ec0ff */
[C---:B------:R-:W-:Y:S01]  /*14b0*/  IMAD.SHL.U32 R10, R60.reuse, 0x8, RZ ;  /* 0x000000083c0a7824 */ /* 0x040fe200078e00ff */
[----:B------:R-:W-:Y:S01]  /*14c0*/  LOP3.LUT R0, R60, 0xf, RZ, 0xc0, !PT ;  /* 0x0000000f3c007812 */ /* 0x000fe200078ec0ff */
[----:B------:R-:W-:Y:S01]  /*14d0*/  IMAD R14, R57, c[0x0][0x1c4], RZ ;  /* 0x00007100390e7a24 */ /* 0x000fe200078e02ff */
[----:B------:R-:W-:Y:S01]  /*14e0*/  FSETP.GEU.AND P2, PT, R4, 1.175494350822287508e-38, PT ;  /* 0x008000000400780b */ /* 0x000fe20003f4e000 */
[----:B------:R-:W-:Y:S01]  /*14f0*/  IMAD.MOV.U32 R5, RZ, RZ, R6 ;  /* 0x000000ffff057224 */ /* 0x000fe200078e0006 */
[----:B------:R-:W-:Y:S01]  /*1500*/  LOP3.LUT R44, R10, 0x38, RZ, 0xc0, !PT ;  /* 0x000000380a2c7812 */ /* 0x000fe200078ec0ff */
[----:B------:R-:W-:Y:S01]  /*1510*/  IMAD R3, R0, 0x2, R2 ;  /* 0x0000000200037824 */ /* 0x000fe200078e0202 */
[----:B------:R-:W-:Y:S01]  /*1520*/  SHF.L.U32 R0, R60, 0x2, RZ ;  /* 0x000000023c007819 */ /* 0x000fe200000006ff */
[----:B------:R-:W-:Y:S01]  /*1530*/  FMUL R7, R4, 8388608 ;  /* 0x4b00000004077820 */ /* 0x000fe20000400000 */
[C---:B------:R-:W-:Y:S01]  /*1540*/  FSETP.GEU.AND P3, PT, R5.reuse, 1.175494350822287508e-38, PT ;  /* 0x008000000500780b */ /* 0x040fe20003f6e000 */
[----:B------:R-:W-:Y:S01]  /*1550*/  IMAD.SHL.U32 R15, R14, 0x2, RZ ;  /* 0x000000020e0f7824 */ /* 0x000fe200078e00ff */
[----:B------:R-:W-:Y:S01]  /*1560*/  LOP3.LUT R11, R0, 0x1c0, RZ, 0xc0, !PT ;  /* 0x000001c0000b7812 */ /* 0x000fe200078ec0ff */
[----:B------:R-:W-:Y:S01]  /*1570*/  FMUL R10, R5, 8388608 ;  /* 0x4b000000050a7820 */ /* 0x000fe20000400000 */
[----:B------:R-:W-:Y:S01]  /*1580*/  FSEL R0, R7, R4, !P2 ;  /* 0x0000000407007208 */ /* 0x000fe20005000000 */
[----:B------:R-:W-:Y:S01]  /*1590*/  IMAD.HI R14, R14, 0x2, RZ ;  /* 0x000000020e0e7827 */ /* 0x000fe200078e02ff */
[----:B------:R-:W-:Y:S01]  /*15a0*/  FSEL R46, RZ, -23, P2 ;  /* 0xc1b80000ff2e7808 */ /* 0x000fe20001000000 */
[----:B------:R-:W-:Y:S01]  /*15b0*/  BAR.SYNC.DEFER_BLOCKING 0x0 ;  /* 0x0000000000007b1d */ /* 0x000fe20000010000 */
[----:B------:R-:W-:Y:S01]  /*15c0*/  SHF.R.U32.HI R6, RZ, 0x1, R60 ;  /* 0x00000001ff067819 */ /* 0x000fe2000001163c */
[----:B------:R-:W-:Y:S01]  /*15d0*/  IMAD.SHL.U32 R3, R3, 0x4, RZ ;  /* 0x0000000403037824 */ /* 0x000fe200078e00ff */
[----:B------:R-:W-:Y:S01]  /*15e0*/  SHF.L.U32 R12, R60, 0x5, RZ ;  /* 0x000000053c0c7819 */ /* 0x000fe200000006ff */
[----:B------:R-:W-:Y:S01]  /*15f0*/  IMAD R61, R61, c[0x0][0x1c8], RZ ;  /* 0x000072003d3d7a24 */ /* 0x000fe200078e02ff */
[----:B------:R-:W-:Y:S01]  /*1600*/  FSETP.GT.AND P2, PT, |R4|, 8.50705917302346158658e+37, PT ;  /* 0x7e8000000400780b */ /* 0x000fe20003f44200 */
[----:B0-----:R-:W-:Y:S01]  /*1610*/  IMAD R13, R52, c[0x0][0x1c0], RZ ;  /* 0x00007000340d7a24 */ /* 0x001fe200078e02ff */
[----:B------:R-:W-:Y:S01]  /*1620*/  FSEL R45, R10, R5, !P3 ;  /* 0x000000050a2d7208 */ /* 0x000fe20005800000 */
[----:B------:R-:W-:Y:S01]  /*1630*/  IMAD.MOV.U32 R38, RZ, RZ, c[0x0][0x1c8] ;  /* 0x00007200ff267624 */ /* 0x000fe200078e00ff */
[----:B------:R-:W-:Y:S01]  /*1640*/  LOP3.LUT R7, R6, 0x4, RZ, 0xc0, !PT ;  /* 0x0000000406077812 */ /* 0x000fe200078ec0ff */
[C---:B------:R-:W-:Y:S01]  /*1650*/  IMAD.HI R43, R13.reuse, 0x2, RZ ;  /* 0x000000020d2b7827 */ /* 0x040fe200078e02ff */
[----:B------:R-:W-:Y:S01]  /*1660*/  SHF.L.U32 R42, R13, 0x1, RZ ;  /* 0x000000010d2a7819 */ /* 0x000fe200000006ff */
[----:B------:R-:W0:Y:S01]  /*1670*/  S2R R54, SR_TID.X ;  /* 0x0000000000367919 */ /* 0x000e220000002100 */
[----:B------:R-:W-:-:S02]  /*1680*/  LOP3.LUT R33, R12, 0x60, RZ, 0xc0, !PT ;  /* 0x000000600c217812 */ /* 0x000fc400078ec0ff */
[----:B------:R-:W-:Y:S01]  /*1690*/  IADD3 R42, P4, P5, R15, c[0x0][0x178], R42 ;  /* 0x00005e000f2a7a10 */ /* 0x000fe20007d9e02a */
[----:B------:R-:W-:Y:S01]  /*16a0*/  IMAD.MOV.U32 R15, RZ, RZ, 0x3dc6b27f ;  /* 0x3dc6b27fff0f7424 */ /* 0x000fe200078e00ff */
[----:B------:R-:W-:Y:S01]  /*16b0*/  MOV R2, R22 ;  /* 0x0000001600027202 */ /* 0x000fe20000000f00 */
[----:B------:R-:W-:Y:S01]  /*16c0*/  @P2 FMUL R20, R20, 0.25 ;  /* 0x3e80000014142820 */ /* 0x000fe20000400000 */
[----:B------:R-:W-:Y:S01]  /*16d0*/  IADD3.X R43, R14, c[0x0][0x17c], R43, P4, P5 ;  /* 0x00005f000e2b7a10 */ /* 0x000fe200027ea42b */
[----:B------:R-:W-:Y:S01]  /*16e0*/  @P2 FMUL R16, R16, 0.25 ;  /* 0x3e80000010102820 */ /* 0x000fe20000400000 */
[C---:B------:R-:W-:Y:S01]  /*16f0*/  FSETP.GEU.AND P4, PT, |R4|.reuse, 1.175494350822287508e-38, PT ;  /* 0x008000000400780b */ /* 0x040fe20003f8e200 */
[----:B------:R-:W-:Y:S01]  /*1700*/  @P2 FMUL R4, R4, 0.25 ;  /* 0x3e80000004042820 */ /* 0x000fe20000400000 */
[----:B------:R-:W-:Y:S01]  /*1710*/  IADD3 R6, R0, -0x3f3504f3, RZ ;  /* 0xc0cafb0d00067810 */ /* 0x000fe20007ffe0ff */
[----:B------:R-:W-:Y:S01]  /*1720*/  @P2 FMUL R24, R24, 0.25 ;  /* 0x3e80000018182820 */ /* 0x000fe20000400000 */
[----:B------:R-:W-:Y:S01]  /*1730*/  IADD3 R12, R45, -0x3f3504f3, RZ ;  /* 0xc0cafb0d2d0c7810 */ /* 0x000fe20007ffe0ff */
[----:B------:R-:W-:Y:S01]  /*1740*/  @P2 FMUL R28, R28, 0.25 ;  /* 0x3e8000001c1c2820 */ /* 0x000fe20000400000 */
[----:B------:R-:W-:Y:S01]  /*1750*/  LOP3.LUT R22, R60, 0xc, RZ, 0xc0, !PT ;  /* 0x0000000c3c167812 */ /* 0x000fe200078ec0ff */
[----:B------:R-:W-:Y:S01]  /*1760*/  @P2 FMUL R25, R25, 0.25 ;  /* 0x3e80000019192820 */ /* 0x000fe20000400000 */
[----:B------:R-:W-:Y:S01]  /*1770*/  IADD3 R44, R7, R44, R11 ;  /* 0x0000002c072c7210 */ /* 0x000fe20007ffe00b */
[----:B------:R-:W-:Y:S01]  /*1780*/  @P2 FMUL R21, R21, 0.25 ;  /* 0x3e80000015152820 */ /* 0x000fe20000400000 */
[----:B------:R-:W-:Y:S01]  /*1790*/  LOP3.LUT R7, R6, 0xff800000, RZ, 0xc0, !PT ;  /* 0xff80000006077812 */ /* 0x000fe200078ec0ff */
[----:B------:R-:W-:Y:S01]  /*17a0*/  IMAD R33, R22, 0x200, R33 ;  /* 0x0000020016217824 */ /* 0x000fe200078e0221 */
[----:B------:R-:W-:Y:S01]  /*17b0*/  LOP3.LUT R12, R12, 0xff800000, RZ, 0xc0, !PT ;  /* 0xff8000000c0c7812 */ /* 0x000fe200078ec0ff */
[----:B------:R-:W-:Y:S01]  /*17c0*/  @!P4 FMUL R4, R4, 16777216 ;  /* 0x4b8000000404c820 */ /* 0x000fe20000400000 */
[----:B------:R-:W-:Y:S01]  /*17d0*/  FSETP.GT.AND P1, PT, |R5|, 8.50705917302346158658e+37, PT ;  /* 0x7e8000000500780b */ /* 0x000fe20003f24200 */
[----:B------:R1:W2:Y:S01]  /*17e0*/  I2F R11, R7 ;  /* 0x00000007000b7306 */ /* 0x0002a20000201400 */
[----:B------:R-:W-:Y:S01]  /*17f0*/  LOP3.LUT R6, R60, 0xf0, RZ, 0xc0, !PT ;  /* 0x000000f03c067812 */ /* 0x000fe200078ec0ff */
[----:B------:R-:W-:Y:S01]  /*1800*/  @P2 FMUL R17, R17, 0.25 ;  /* 0x3e80000011112820 */ /* 0x000fe20000400000 */
[----:B------:R-:W-:Y:S01]  /*1810*/  FSEL R47, RZ, -23, P3 ;  /* 0xc1b80000ff2f7808 */ /* 0x000fe20001800000 */
[----:B------:R-:W-:Y:S01]  /*1820*/  @P2 FMUL R29, R29, 0.25 ;  /* 0x3e8000001d1d2820 */ /* 0x000fe20000400000 */
[C---:B------:R-:W-:Y:S01]  /*1830*/  FSETP.GEU.AND P3, PT, |R5|.reuse, 1.175494350822287508e-38, PT ;  /* 0x008000000500780b */ /* 0x040fe20003f6e200 */
[----:B------:R-:W-:Y:S01]  /*1840*/  @!P4 FMUL R20, R20, 16777216 ;  /* 0x4b8000001414c820 */ /* 0x000fe20000400000 */
[----:B------:R-:W-:Y:S01]  /*1850*/  LEA R33, R6, R33, 0x3 ;  /* 0x0000002106217211 */ /* 0x000fe200078e18ff */
[----:B------:R-:W3:Y:S01]  /*1860*/  I2F R10, R12 ;  /* 0x0000000c000a7306 */ /* 0x000ee20000201400 */
[----:B------:R-:W-:Y:S01]  /*1870*/  SHF.R.S32.HI R6, RZ, 0x4, R60 ;  /* 0x00000004ff067819 */ /* 0x000fe2000001143c */
[----:B------:R-:W-:Y:S01]  /*1880*/  @!P4 FMUL R16, R16, 16777216 ;  /* 0x4b8000001010c820 */ /* 0x000fe20000400000 */
[----:B-1----:R-:W-:Y:S01]  /*1890*/  IADD3 R7, R0, -R7, RZ ;  /* 0x8000000700077210 */ /* 0x002fe20007ffe0ff */
[----:B------:R-:W-:Y:S01]  /*18a0*/  @P1 FMUL R5, R5, 0.25 ;  /* 0x3e80000005051820 */ /* 0x000fe20000400000 */
[----:B------:R-:W-:Y:S01]  /*18b0*/  SGXT R6, R6, 0x1 ;  /* 0x000000010606781a */ /* 0x000fe20000000200 */
[----:B------:R-:W-:Y:S01]  /*18c0*/  @P1 FMUL R26, R26, 0.25 ;  /* 0x3e8000001a1a1820 */ /* 0x000fe20000400000 */
[----:B------:R-:W-:Y:S01]  /*18d0*/  LEA R22, R22, R33, 0x1 ;  /* 0x0000002116167211 */ /* 0x000fe200078e08ff */
[----:B------:R1:W-:Y:S01]  /*18e0*/  MUFU.RCP R13, R4 ;  /* 0x00000004000d7308 */ /* 0x0003e20000001000 */
[----:B------:R-:W-:Y:S01]  /*18f0*/  LOP3.LUT R6, R3, 0x808, R6, 0x78, !PT ;  /* 0x0000080803067812 */ /* 0x000fe200078e7806 */
[----:B------:R-:W-:Y:S01]  /*1900*/  @!P3 FMUL R5, R5, 16777216 ;  /* 0x4b8000000505b820 */ /* 0x000fe20000400000 */
[----:B------:R-:W-:Y:S01]  /*1910*/  IADD3 R48, R45, -R12, RZ ;  /* 0x8000000c2d307210 */ /* 0x000fe20007ffe0ff */
[----:B--2---:R-:W-:Y:S01]  /*1920*/  FFMA.FTZ R46, R11, 1.1920928955078125e-07, R46 ;  /* 0x340000000b2e7823 */ /* 0x004fe2000001002e */
[----:B------:R-:W-:Y:S01]  /*1930*/  ISETP.GE.U32.AND P2, PT, R0, 0x7f800000, PT ;  /* 0x7f8000000000780c */ /* 0x000fe20003f46070 */
[----:B------:R-:W-:Y:S01]  /*1940*/  @P1 FMUL R23, R23, 0.25 ;  /* 0x3e80000017171820 */ /* 0x000fe20000400000 */
[----:B0-----:R-:W-:Y:S01]  /*1950*/  SHF.L.U32 R54, R54, 0x1, RZ ;  /* 0x0000000136367819 */ /* 0x001fe200000006ff */
[----:B---3--:R-:W-:Y:S01]  /*1960*/  FFMA.FTZ R47, R10, 1.1920928955078125e-07, R47 ;  /* 0x340000000a2f7823 */ /* 0x008fe2000001002f */
[----:B------:R-:W-:Y:S01]  /*1970*/  LOP3.LUT P0, RZ, R60, 0x80, RZ, 0xc0, !PT ;  /* 0x000000803cff7812 */ /* 0x000fe2000780c0ff */
[----:B-1----:R-:W-:Y:S01]  /*1980*/  FADD R4, R7, -1 ;  /* 0xbf80000007047421 */ /* 0x002fe20000000000 */
[----:B------:R-:W0:Y:S01]  /*1990*/  MUFU.RCP R10, R5 ;  /* 0x00000005000a7308 */ /* 0x000e220000001000 */
[----:B------:R-:W-:-:S02]  /*19a0*/  @P1 FMUL R27, R27, 0.25 ;  /* 0x3e8000001b1b1820 */ /* 0x000fc40000400000 */
[----:B------:R-:W-:Y:S02]  /*19b0*/  FFMA.FTZ R3, R4, R15, -0.16845393180847167969 ;  /* 0xbe2c7f3004037423 */ /* 0x000fe4000001000f */
[----:B------:R-:W-:Y:S02]  /*19c0*/  @P1 FMUL R2, R2, 0.25 ;  /* 0x3e80000002021820 */ /* 0x000fe40000400000 */
[C---:B------:R-:W-:Y:S02]  /*19d0*/  FFMA.FTZ R11, R4.reuse, R3, 0.1716887056827545166 ;  /* 0x3e2fcf2a040b7423 */ /* 0x040fe40000010003 */
[----:B------:R-:W-:Y:S02]  /*19e0*/  @P1 FMUL R19, R19, 0.25 ;  /* 0x3e80000013131820 */ /* 0x000fe40000400000 */
[----:B------:R-:W-:Y:S02]  /*19f0*/  FFMA.FTZ R11, R4, R11, -0.17900948226451873779 ;  /* 0xbe374e43040b7423 */ /* 0x000fe4000001000b */
[----:B------:R-:W-:-:S02]  /*1a00*/  @P1 FMUL R18, R18, 0.25 ;  /* 0x3e80000012121820 */ /* 0x000fc40000400000 */
[----:B------:R-:W-:Y:S02]  /*1a10*/  FFMA.FTZ R11, R4, R11, 0.20512372255325317383 ;  /* 0x3e520bf4040b7423 */ /* 0x000fe4000001000b */
[----:B------:R-:W-:Y:S02]  /*1a20*/  @P1 FMUL R31, R31, 0.25 ;  /* 0x3e8000001f1f1820 */ /* 0x000fe40000400000 */
[----:B------:R-:W-:Y:S01]  /*1a30*/  @P1 FMUL R30, R30, 0.25 ;  /* 0x3e8000001e1e1820 */ /* 0x000fe20000400000 */
[----:B------:R-:W-:Y:S01]  /*1a40*/  ISETP.GE.U32.AND P1, PT, R45, 0x7f800000, PT ;  /* 0x7f8000002d00780c */ /* 0x000fe20003f26070 */
[----:B------:R-:W-:Y:S02]  /*1a50*/  @!P3 FMUL R26, R26, 16777216 ;  /* 0x4b8000001a1ab820 */ /* 0x000fe40000400000 */
[----:B------:R-:W-:Y:S02]  /*1a60*/  @!P3 FMUL R23, R23, 16777216 ;  /* 0x4b8000001717b820 */ /* 0x000fe40000400000 */
[----:B------:R-:W-:-:S02]  /*1a70*/  FFMA.FTZ R11, R4, R11, -0.24046532809734344482 ;  /* 0xbe763c8b040b7423 */ /* 0x000fc4000001000b */
[----:B------:R-:W-:Y:S02]  /*1a80*/  @!P3 FMUL R27, R27, 16777216 ;  /* 0x4b8000001b1bb820 */ /* 0x000fe40000400000 */
[----:B------:R-:W-:Y:S02]  /*1a90*/  @!P3 FMUL R2, R2, 16777216 ;  /* 0x4b8000000202b820 */ /* 0x000fe40000400000 */
[----:B------:R-:W-:Y:S02]  /*1aa0*/  @!P3 FMUL R19, R19, 16777216 ;  /* 0x4b8000001313b820 */ /* 0x000fe40000400000 */
[----:B------:R-:W-:Y:S02]  /*1ab0*/  @!P3 FMUL R18, R18, 16777216 ;  /* 0x4b8000001212b820 */ /* 0x000fe40000400000 */
[----:B------:R-:W-:Y:S02]  /*1ac0*/  @!P3 FMUL R31, R31, 16777216 ;  /* 0x4b8000001f1fb820 */ /* 0x000fe40000400000 */
[----:B------:R-:W-:-:S02]  /*1ad0*/  @!P3 FMUL R30, R30, 16777216 ;  /* 0x4b8000001e1eb820 */ /* 0x000fc40000400000 */
[----:B------:R-:W-:Y:S02]  /*1ae0*/  @!P4 FMUL R24, R24, 16777216 ;  /* 0x4b8000001818c820 */ /* 0x000fe40000400000 */
[----:B------:R-:W-:Y:S02]  /*1af0*/  @!P4 FMUL R28, R28, 16777216 ;  /* 0x4b8000001c1cc820 */ /* 0x000fe40000400000 */
[----:B------:R-:W-:Y:S02]  /*1b00*/  @!P4 FMUL R25, R25, 16777216 ;  /* 0x4b8000001919c820 */ /* 0x000fe40000400000 */
[----:B------:R-:W-:Y:S02]  /*1b10*/  @!P4 FMUL R21, R21, 16777216 ;  /* 0x4b8000001515c820 */ /* 0x000fe40000400000 */
[----:B------:R-:W-:Y:S02]  /*1b20*/  @!P4 FMUL R17, R17, 16777216 ;  /* 0x4b8000001111c820 */ /* 0x000fe40000400000 */
[----:B------:R-:W-:-:S02]  /*1b30*/  @!P4 FMUL R29, R29, 16777216 ;  /* 0x4b8000001d1dc820 */ /* 0x000fc40000400000 */
[C---:B0-----:R-:W-:Y:S02]  /*1b40*/  FMUL R7, R10.reuse, R26 ;  /* 0x0000001a0a077220 */ /* 0x041fe40000400000 */
[----:B------:R-:W-:Y:S02]  /*1b50*/  FMUL R14, R10, R23 ;  /* 0x000000170a0e7220 */ /* 0x000fe40000400000 */
[----:B------:R-:W-:Y:S02]  /*1b60*/  FFMA.FTZ R11, R4, R11, 0.28857114911079406738 ;  /* 0x3e93bf99040b7423 */ /* 0x000fe4000001000b */
[C---:B------:R-:W-:Y:S02]  /*1b70*/  FMUL R5, R10.reuse, R27 ;  /* 0x0000001b0a057220 */ /* 0x040fe40000400000 */
[----:B------:R-:W-:Y:S02]  /*1b80*/  FMUL R26, R10, R2 ;  /* 0x000000020a1a7220 */ /* 0x000fe40000400000 */
[----:B------:R-:W-:-:S02]  /*1b90*/  FMUL R23, R13, R20 ;  /* 0x000000140d177220 */ /* 0x000fc40000400000 */
[C---:B------:R-:W-:Y:S02]  /*1ba0*/  FMUL R19, R10.reuse, R19 ;  /* 0x000000130a137220 */ /* 0x040fe40000400000 */
[C---:B------:R-:W-:Y:S02]  /*1bb0*/  FMUL R18, R10.reuse, R18 ;  /* 0x000000120a127220 */ /* 0x040fe40000400000 */
[C---:B------:R-:W-:Y:S02]  /*1bc0*/  FMUL R2, R13.reuse, R16 ;  /* 0x000000100d027220 */ /* 0x040fe40000400000 */
[C---:B------:R-:W-:Y:S02]  /*1bd0*/  FMUL R20, R10.reuse, R31 ;  /* 0x0000001f0a147220 */ /* 0x040fe40000400000 */
[----:B------:R-:W-:Y:S01]  /*1be0*/  FMUL R27, R10, R30 ;  /* 0x0000001e0a1b7220 */ /* 0x000fe20000400000 */
[C---:B------:R-:W-:Y:S01]  /*1bf0*/  LOP3.LUT R30, R22.reuse, 0x18, RZ, 0x3c, !PT ;  /* 0x00000018161e7812 */ /* 0x040fe200078e3cff */
[----:B------:R-:W-:Y:S01]  /*1c00*/  FMUL R24, R13, R24 ;  /* 0x000000180d187220 */ /* 0x000fe20000400000 */
[----:B------:R-:W-:Y:S01]  /*1c10*/  F2FP.BF16.PACK_AB R20, R19, R20 ;  /* 0x000000141314723e */ /* 0x000fe200000010ff */
[C---:B------:R-:W-:Y:S01]  /*1c20*/  FMUL R33, R13.reuse, R28 ;  /* 0x0000001c0d217220 */ /* 0x040fe20000400000 */
[----:B------:R-:W-:Y:S01]  /*1c30*/  LOP3.LUT R28, R22, 0x10, RZ, 0x3c, !PT ;  /* 0x00000010161c7812 */ /* 0x000fe200078e3cff */
[C---:B------:R-:W-:Y:S01]  /*1c40*/  FMUL R25, R13.reuse, R25 ;  /* 0x000000190d197220 */ /* 0x040fe20000400000 */
[----:B------:R-:W-:Y:S01]  /*1c50*/  F2FP.BF16.PACK_AB R3, R24, R23 ;  /* 0x000000171803723e */ /* 0x000fe200000010ff */
[----:B------:R-:W-:Y:S01]  /*1c60*/  FMUL R10, R13, R21 ;  /* 0x000000150d0a7220 */ /* 0x000fe20000400000 */
[----:B------:R-:W-:Y:S01]  /*1c70*/  F2FP.BF16.PACK_AB R21, R5, R14 ;  /* 0x0000000e0515723e */ /* 0x000fe200000010ff */
[C---:B------:R-:W-:Y:S01]  /*1c80*/  FMUL R17, R13.reuse, R17 ;  /* 0x000000110d117220 */ /* 0x040fe20000400000 */
[----:B------:R-:W-:Y:S01]  /*1c90*/  LEA R5, R38, R61, 0x1 ;  /* 0x0000003d26057211 */ /* 0x000fe200078e08ff */
[----:B------:R-:W-:Y:S01]  /*1ca0*/  FMUL R16, R13, R29 ;  /* 0x0000001d0d107220 */ /* 0x000fe20000400000 */
[----:B------:R-:W-:Y:S01]  /*1cb0*/  F2FP.BF16.PACK_AB R2, R2, R33 ;  /* 0x000000210202723e */ /* 0x000fe200000010ff */
[----:B------:R-:W-:Y:S01]  /*1cc0*/  FFMA.FTZ R13, R4, R11, -0.36067417263984680176 ;  /* 0xbeb8aa49040d7423 */ /* 0x000fe2000001000b */
[----:B------:R-:W-:Y:S01]  /*1cd0*/  F2FP.BF16.PACK_AB R11, R25, R10 ;  /* 0x0000000a190b723e */ /* 0x000fe200000010ff */
[----:B------:R-:W-:Y:S01]  /*1ce0*/  FADD R48, R48, -1 ;  /* 0xbf80000030307421 */ /* 0x000fe20000000000 */
[----:B------:R-:W-:Y:S01]  /*1cf0*/  F2FP.BF16.PACK_AB R10, R17, R16 ;  /* 0x00000010110a723e */ /* 0x000fe200000010ff */
[----:B------:R-:W-:Y:S01]  /*1d00*/  FFMA.FTZ R13, R4, R13, 0.48089820146560668945 ;  /* 0x3ef6384a040d7423 */ /* 0x000fe2000001000d */
[----:B------:R-:W-:Y:S01]  /*1d10*/  F2FP.BF16.PACK_AB R17, R7, R26 ;  /* 0x0000001a0711723e */ /* 0x000fe200000010ff */
[----:B------:R-:W-:Y:S01]  /*1d20*/  IMAD R7, R38, 0x2, R5 ;  /* 0x0000000226077824 */ /* 0x000fe200078e0205 */
[----:B------:R0:W-:Y:S01]  /*1d30*/  STS.64 [R6], R2 ;  /* 0x0000000206007388 */ /* 0x0001e20000000a00 */
[----:B------:R-:W-:Y:S01]  /*1d40*/  FFMA.FTZ R13, R4, R13, -0.72134751081466674805 ;  /* 0xbf38aa3b040d7423 */ /* 0x000fe2000001000d */
[----:B------:R-:W-:-:S02]  /*1d50*/  F2FP.BF16.PACK_AB R16, R18, R27 ;  /* 0x0000001b1210723e */ /* 0x000fc400000010ff */
[----:B------:R1:W-:Y:S01]  /*1d60*/  STS.64 [R6+0x400], R10 ;  /* 0x0004000a06007388 */ /* 0x0003e20000000a00 */
[----:B------:R-:W-:Y:S01]  /*1d70*/  FMUL R13, R4, R13 ;  /* 0x0000000d040d7220 */ /* 0x000fe20000400000 */
[----:B------:R-:W-:Y:S02]  /*1d80*/  LOP3.LUT R14, R6, 0x10, RZ, 0x3c, !PT ;  /* 0x00000010060e7812 */ /* 0x000fe400078e3cff */
[----:B------:R-:W-:Y:S01]  /*1d90*/  LOP3.LUT R24, R22, 0x8, RZ, 0x3c, !PT ;  /* 0x0000000816187812 */ /* 0x000fe200078e3cff */
[C---:B------:R-:W-:Y:S02]  /*1da0*/  FMUL R13, R4.reuse, R13 ;  /* 0x0000000d040d7220 */ /* 0x040fe40000400000 */
[----:B------:R2:W-:Y:S01]  /*1db0*/  STS.64 [R14+0x1000], R16 ;  /* 0x001000100e007388 */ /* 0x0005e20000000a00 */
[-C--:B0-----:R-:W-:Y:S01]  /*1dc0*/  LEA R2, P3, R61, R42.reuse, 0x1 ;  /* 0x0000002a3d027211 */ /* 0x081fe200078608ff */
[----:B------:R-:W-:Y:S01]  /*1dd0*/  FFMA.FTZ R49, R4, 1.4426950216293334961, R13 ;  /* 0x3fb8aa3b04317823 */ /* 0x000fe2000001000d */
[-C--:B------:R-:W-:Y:S01]  /*1de0*/  LEA R4, P4, R5, R42.reuse, 0x1 ;  /* 0x0000002a05047211 */ /* 0x080fe200078808ff */
[----:B------:R0:W-:Y:S01]  /*1df0*/  STS.64 [R14+0x1400], R20 ;  /* 0x001400140e007388 */ /* 0x0001e20000000a00 */
[----:B-1----:R-:W-:Y:S01]  /*1e00*/  LEA R11, R38, R7, 0x1 ;  /* 0x00000007260b7211 */ /* 0x002fe200078e08ff */
[----:B------:R-:W-:Y:S01]  /*1e10*/  FADD R46, R46, R49 ;  /* 0x000000312e2e7221 */ /* 0x000fe20000000000 */
[-C--:B------:R-:W-:Y:S01]  /*1e20*/  LEA.HI.X.SX32 R3, R61, R43.reuse, 0x1, P3 ;  /* 0x0000002b3d037211 */ /* 0x080fe200018f0eff */
[----:B------:R-:W-:Y:S01]  /*1e30*/  BAR.SYNC.DEFER_BLOCKING 0x0 ;  /* 0x0000000000007b1d */ /* 0x000fe20000010000 */
[-C--:B------:R-:W-:Y:S01]  /*1e40*/  LEA R10, P3, R11, R42.reuse, 0x1 ;  /* 0x0000002a0b0a7211 */ /* 0x080fe200078608ff */
[----:B------:R-:W-:Y:S01]  /*1e50*/  IMAD R13, R38, 0x2, R11 ;  /* 0x00000002260d7824 */ /* 0x000fe200078e020b */
[----:B------:R-:W-:Y:S01]  /*1e60*/  LEA.HI.X.SX32 R5, R5, R43, 0x1, P4 ;  /* 0x0000002b05057211 */ /* 0x000fe200020f0eff */
[----:B--2---:R-:W-:Y:S01]  /*1e70*/  FFMA.FTZ R17, R48, R15, -0.16845393180847167969 ;  /* 0xbe2c7f3030117423 */ /* 0x004fe2000001000f */
[----:B------:R-:W-:Y:S01]  /*1e80*/  LEA.HI.X.SX32 R11, R11, R43, 0x1, P3 ;  /* 0x0000002b0b0b7211 */ /* 0x000fe200018f0eff */
[----:B------:R-:W-:Y:S01]  /*1e90*/  IMAD R19, R38, 0x2, R13 ;  /* 0x0000000226137824 */ /* 0x000fe200078e020d */
[----:B------:R-:W-:-:S02]  /*1ea0*/  LEA R12, P3, R13, R42, 0x1 ;  /* 0x0000002a0d0c7211 */ /* 0x000fc400078608ff */
[-C--:B------:R-:W-:Y:S02]  /*1eb0*/  LEA R6, P5, R7, R42.reuse, 0x1 ;  /* 0x0000002a07067211 */ /* 0x080fe400078a08ff */
[C---:B0-----:R-:W-:Y:S02]  /*1ec0*/  LEA R21, R38.reuse, R19, 0x1 ;  /* 0x0000001326157211 */ /* 0x041fe400078e08ff */
[-C--:B------:R-:W-:Y:S02]  /*1ed0*/  LEA R14, P4, R19, R42.reuse, 0x1 ;  /* 0x0000002a130e7211 */ /* 0x080fe400078808ff */
[-C--:B------:R-:W-:Y:S01]  /*1ee0*/  LEA.HI.X.SX32 R13, R13, R43.reuse, 0x1, P3 ;  /* 0x0000002b0d0d7211 */ /* 0x080fe200018f0eff */
[----:B------:R-:W-:Y:S01]  /*1ef0*/  IMAD R23, R38, 0x2, R21 ;  /* 0x0000000226177824 */ /* 0x000fe200078e0215 */
[----:B------:R-:W-:Y:S01]  /*1f00*/  LEA.HI.X.SX32 R15, R19, R43, 0x1, P4 ;  /* 0x0000002b130f7211 */ /* 0x000fe200020f0eff */
[----:B------:R-:W-:Y:S01]  /*1f10*/  FFMA.FTZ R19, R48, R17, 0.1716887056827545166 ;  /* 0x3e2fcf2a30137423 */ /* 0x000fe20000010011 */
[----:B------:R-:W-:-:S02]  /*1f20*/  LEA R16, P3, R21, R42, 0x1 ;  /* 0x0000002a15107211 */ /* 0x000fc400078608ff */
[----:B------:R-:W-:Y:S02]  /*1f30*/  LEA R27, R38, R23, 0x1 ;  /* 0x00000017261b7211 */ /* 0x000fe400078e08ff */
[----:B------:R-:W-:Y:S01]  /*1f40*/  LEA.HI.X.SX32 R17, R21, R43, 0x1, P3 ;  /* 0x0000002b15117211 */ /* 0x000fe200018f0eff */
[----:B------:R-:W-:Y:S01]  /*1f50*/  FFMA.FTZ R21, R48, R19, -0.17900948226451873779 ;  /* 0xbe374e4330157423 */ /* 0x000fe20000010013 */
[-C--:B------:R-:W-:Y:S01]  /*1f60*/  LEA R18, P4, R23, R42.reuse, 0x1 ;  /* 0x0000002a17127211 */ /* 0x080fe200078808ff */
[----:B------:R-:W-:Y:S01]  /*1f70*/  IMAD R33, R38, 0x2, R27 ;  /* 0x0000000226217824 */ /* 0x000fe200078e021b */
[-C--:B------:R-:W-:Y:S01]  /*1f80*/  LEA R20, P3, R27, R42.reuse, 0x1 ;  /* 0x0000002a1b147211 */ /* 0x080fe200078608ff */
[C---:B------:R-:W-:Y:S01]  /*1f90*/  FFMA.FTZ R25, R48.reuse, R21, 0.20512372255325317383 ;  /* 0x3e520bf430197423 */ /* 0x040fe20000010015 */
[-C--:B------:R-:W-:Y:S01]  /*1fa0*/  LEA.HI.X.SX32 R19, R23, R43.reuse, 0x1, P4 ;  /* 0x0000002b17137211 */ /* 0x080fe200020f0eff */
[----:B------:R-:W-:Y:S01]  /*1fb0*/  LDS.64 R28, [R28] ;  /* 0x000000001c1c7984 */ /* 0x000fe20000000a00 */
[----:B------:R-:W-:Y:S01]  /*1fc0*/  LEA.HI.X.SX32 R21, R27, R43, 0x1, P3 ;  /* 0x0000002b1b157211 */ /* 0x000fe200018f0eff */
[----:B------:R-:W-:Y:S01]  /*1fd0*/  FFMA.FTZ R27, R48, R25, -0.24046532809734344482 ;  /* 0xbe763c8b301b7423 */ /* 0x000fe20000010019 */
[----:B------:R-:W-:Y:S01]  /*1fe0*/  LEA R37, R38, R33, 0x1 ;  /* 0x0000002126257211 */ /* 0x000fe200078e08ff */
[----:B------:R-:W0:Y:S01]  /*1ff0*/  LDS.64 R22, [R22] ;  /* 0x0000000016167984 */ /* 0x000e220000000a00 */
[-C--:B------:R-:W-:Y:S01]  /*2000*/  LEA R26, P3, R33, R42.reuse, 0x1 ;  /* 0x0000002a211a7211 */ /* 0x080fe200078608ff */
[----:B------:R-:W-:Y:S01]  /*2010*/  FFMA.FTZ R27, R48, R27, 0.28857114911079406738 ;  /* 0x3e93bf99301b7423 */ /* 0x000fe2000001001b */
[----:B------:R-:W-:Y:S01]  /*2020*/  LEA.HI.X.SX32 R7, R7, R43, 0x1, P5 ;  /* 0x0000002b07077211 */ /* 0x000fe200028f0eff */
[----:B------:R-:W1:Y:S01]  /*2030*/  LDS.64 R24, [R24] ;  /* 0x0000000018187984 */ /* 0x000e620000000a00 */
[----:B------:R-:W-:Y:S01]  /*2040*/  IMAD R53, R38, 0x2, R37 ;  /* 0x0000000226357824 */ /* 0x000fe200078e0225 */
[----:B------:R-:W-:Y:S01]  /*2050*/  LEA R32, P4, R37, R42, 0x1 ;  /* 0x0000002a25207211 */ /* 0x000fe200078808ff */
[----:B------:R-:W-:Y:S01]  /*2060*/  FFMA.FTZ R35, R48, R27, -0.36067417263984680176 ;  /* 0xbeb8aa4930237423 */ /* 0x000fe2000001001b */
[----:B------:R-:W2:Y:S01]  /*2070*/  LDS.64 R30, [R30] ;  /* 0x000000001e1e7984 */ /* 0x000ea20000000a00 */
[----:B------:R-:W-:-:S02]  /*2080*/  LEA.HI.X.SX32 R27, R33, R43, 0x1, P3 ;  /* 0x0000002b211b7211 */ /* 0x000fc400018f0eff */
[----:B------:R-:W-:Y:S01]  /*2090*/  FFMA.FTZ R35, R48, R35, 0.48089820146560668945 ;  /* 0x3ef6384a30237423 */ /* 0x000fe20000010023 */
[----:B------:R-:W-:Y:S02]  /*20a0*/  LEA R55, R38, R53, 0x1 ;  /* 0x0000003526377211 */ /* 0x000fe400078e08ff */
[-C--:B------:R-:W-:Y:S01]  /*20b0*/  LEA R34, P3, R53, R42.reuse, 0x1 ;  /* 0x0000002a35227211 */ /* 0x080fe200078608ff */
[----:B------:R-:W-:Y:S01]  /*20c0*/  FFMA.FTZ R51, R48, R35, -0.72134751081466674805 ;  /* 0xbf38aa3b30337423 */ /* 0x000fe20000010023 */
[-C--:B------:R-:W-:Y:S01]  /*20d0*/  LEA.HI.X.SX32 R33, R37, R43.reuse, 0x1, P4 ;  /* 0x0000002b25217211 */ /* 0x080fe200020f0eff */
[----:B------:R-:W-:Y:S01]  /*20e0*/  IMAD R39, R38, 0x2, R55 ;  /* 0x0000000226277824 */ /* 0x000fe200078e0237 */
[----:B------:R-:W-:Y:S01]  /*20f0*/  LEA.HI.X.SX32 R35, R53, R43, 0x1, P3 ;  /* 0x0000002b35237211 */ /* 0x000fe200018f0eff */
[----:B------:R-:W-:Y:S01]  /*2100*/  FMUL R51, R48, R51 ;  /* 0x0000003330337220 */ /* 0x000fe20000400000 */
[C---:B------:R-:W-:Y:S02]  /*2110*/  LEA R36, P4, R55.reuse, R42, 0x1 ;  /* 0x0000002a37247211 */ /* 0x040fe400078808ff */
[----:B------:R-:W-:Y:S01]  /*2120*/  LEA R41, R38, R39, 0x1 ;  /* 0x0000002726297211 */ /* 0x000fe200078e08ff */
[----:B------:R-:W-:Y:S01]  /*2130*/  FMUL R51, R48, R51 ;  /* 0x0000003330337220 */ /* 0x000fe20000400000 */
[----:B------:R-:W-:-:S02]  /*2140*/  LEA.HI.X.SX32 R37, R55, R43, 0x1, P4 ;  /* 0x0000002b37257211 */ /* 0x000fc400020f0eff */
[-C--:B------:R-:W-:Y:S01]  /*2150*/  LEA R40, P4, R41, R42.reuse, 0x1 ;  /* 0x0000002a29287211 */ /* 0x080fe200078808ff */
[----:B------:R-:W-:Y:S01]  /*2160*/  IMAD R50, R38, 0x2, R41 ;  /* 0x0000000226327824 */ /* 0x000fe200078e0229 */
[CC--:B------:R-:W-:Y:S01]  /*2170*/  LEA R38, P3, R39.reuse, R42.reuse, 0x1 ;  /* 0x0000002a27267211 */ /* 0x0c0fe200078608ff */
[----:B------:R-:W-:Y:S01]  /*2180*/  FFMA.FTZ R48, R48, 1.4426950216293334961, R51 ;  /* 0x3fb8aa3b30307823 */ /* 0x000fe20000010033 */
[----:B------:R-:W-:Y:S02]  /*2190*/  @P2 MOV R51, 0x7f800000 ;  /* 0x7f80000000332802 */ /* 0x000fe40000000f00 */
[----:B------:R-:W-:Y:S01]  /*21a0*/  LEA.HI.X.SX32 R39, R39, R43, 0x1, P3 ;  /* 0x0000002b27277211 */ /* 0x000fe200018f0eff */
[----:B------:R-:W-:Y:S01]  /*21b0*/  FADD R47, R47, R48 ;  /* 0x000000302f2f7221 */ /* 0x000fe20000000000 */
[C---:B------:R-:W-:Y:S01]  /*21c0*/  FSETP.NEU.AND P3, PT, R0.reuse, RZ, PT ;  /* 0x000000ff0000720b */ /* 0x040fe20003f6d000 */
[----:B------:R-:W-:Y:S01]  /*21d0*/  @P2 FFMA.FTZ R46, R0, R51, +INF ;  /* 0x7f800000002e2423 */ /* 0x000fe20000010033 */
[----:B------:R-:W-:-:S02]  /*21e0*/  LEA R42, P5, R50, R42, 0x1 ;  /* 0x0000002a322a7211 */ /* 0x000fc400078a08ff */
[-C--:B------:R-:W-:Y:S01]  /*21f0*/  LEA.HI.X.SX32 R41, R41, R43.reuse, 0x1, P4 ;  /* 0x0000002b29297211 */ /* 0x080fe200020f0eff */
[----:B0-----:R0:W-:Y:S01]  /*2200*/  STG.E.U16 [R2.64], R22 ;  /* 0x0000001602007986 */ /* 0x0011e2000c101504 */
[----:B------:R-:W-:Y:S02]  /*2210*/  PRMT R0, R22, 0x7632, R0 ;  /* 0x0000763216007816 */ /* 0x000fe40000000000 */
[----:B------:R-:W-:Y:S01]  /*2220*/  LEA.HI.X.SX32 R43, R50, R43, 0x1, P5 ;  /* 0x0000002b322b7211 */ /* 0x000fe200028f0eff */
[----:B-1----:R1:W-:Y:S01]  /*2230*/  STG.E.U16 [R4.64], R24 ;  /* 0x0000001804007986 */ /* 0x0023e2000c101504 */
[----:B------:R-:W-:Y:S01]  /*2240*/  @P1 IMAD.MOV.U32 R50, RZ, RZ, 0x7f800000 ;  /* 0x7f800000ff321424 */ /* 0x000fe200078e00ff */
[C---:B------:R-:W-:Y:S02]  /*2250*/  FSETP.NEU.AND P2, PT, R45.reuse, RZ, PT ;  /* 0x000000ff2d00720b */ /* 0x040fe40003f4d000 */
[----:B------:R3:W-:Y:S01]  /*2260*/  STG.E.U16 [R6.64], R28 ;  /* 0x0000001c06007986 */ /* 0x0007e2000c101504 */
[----:B------:R-:W-:-:S03]  /*2270*/  @P1 FFMA.FTZ R47, R45, R50, +INF ;  /* 0x7f8000002d2f1423 */ /* 0x000fc60000010032 */
[----:B--2---:R2:W-:Y:S01]  /*2280*/  STG.E.U16 [R10.64], R30 ;  /* 0x0000001e0a007986 */ /* 0x0045e2000c101504 */
[----:B0-----:R-:W-:Y:S02]  /*2290*/  PRMT R2, R23, 0x7632, R2 ;  /* 0x0000763217027816 */ /* 0x001fe40000000002 */
[----:B------:R-:W-:Y:S01]  /*22a0*/  FSEL R3, R46, -INF , P3 ;  /* 0xff8000002e037808 */ /* 0x000fe20001800000 */
[----:B------:R0:W-:Y:S01]  /*22b0*/  STG.E.U16 [R12.64], R0 ;  /* 0x000000000c007986 */ /* 0x0001e2000c101504 */
[----:B-1----:R-:W-:Y:S02]  /*22c0*/  PRMT R5, R28, 0x7632, R5 ;  /* 0x000076321c057816 */ /* 0x002fe40000000005 */
[----:B------:R-:W-:Y:S01]  /*22d0*/  PRMT R4, R29, 0x7632, R4 ;  /* 0x000076321d047816 */ /* 0x000fe20000000004 */
[----:B------:R-:W-:Y:S01]  /*22e0*/  FFMA R8, R3, 0.69314718246459960938, R8 ;  /* 0x3f31721803087823 */ /* 0x000fe20000000008 */
[----:B---3--:R-:W-:Y:S02]  /*22f0*/  PRMT R7, R24, 0x7632, R7 ;  /* 0x0000763218077816 */ /* 0x008fe40000000007 */
[----:B--2---:R-:W-:-:S03]  /*2300*/  PRMT R11, R30, 0x7632, R11 ;  /* 0x000076321e0b7816 */ /* 0x004fc6000000000b */
[----:B------:R-:W-:Y:S01]  /*2310*/  STG.E.U16 [R14.64], R7 ;  /* 0x000000070e007986 */ /* 0x000fe2000c101504 */
[----:B0-----:R-:W-:-:S03]  /*2320*/  FSEL R0, R47, -INF , P2 ;  /* 0xff8000002f007808 */ /* 0x001fc60001000000 */
[----:B------:R-:W-:Y:S02]  /*2330*/  STG.E.U16 [R16.64], R5 ;  /* 0x0000000510007986 */ /* 0x000fe4000c101504 */
[----:B------:R-:W-:Y:S02]  /*2340*/  FFMA R9, R0, 0.69314718246459960938, R9 ;  /* 0x3f31721800097823 */ /* 0x000fe40000000009 */
[----:B------:R0:W-:Y:S01]  /*2350*/  STG.E.U16 [R18.64], R11 ;  /* 0x0000000b12007986 */ /* 0x0001e2000c101504 */
[----:B------:R-:W-:-:S03]  /*2360*/  LOP3.LUT R0, R54, 0x1f8, RZ, 0xc0, !PT ;  /* 0x000001f836007812 */ /* 0x000fc600078ec0ff */
[----:B------:R1:W-:Y:S04]  /*2370*/  STG.E.U16 [R20.64], R23 ;  /* 0x0000001714007986 */ /* 0x0003e8000c101504 */
[----:B------:R2:W-:Y:S01]  /*2380*/  STG.E.U16 [R26.64], R25 ;  /* 0x000000191a007986 */ /* 0x0005e2000c101504 */
[----:B0-----:R-:W-:-:S03]  /*2390*/  PRMT R19, R25, 0x7632, R19 ;  /* 0x0000763219137816 */ /* 0x001fc60000000013 */
[----:B------:R2:W-:Y:S01]  /*23a0*/  STG.E.U16 [R32.64], R29 ;  /* 0x0000001d20007986 */ /* 0x0005e2000c101504 */
[----:B-1----:R-:W-:-:S03]  /*23b0*/  PRMT R21, R31, 0x7632, R21 ;  /* 0x000076321f157816 */ /* 0x002fc60000000015 */
[----:B------:R2:W-:Y:S04]  /*23c0*/  STG.E.U16 [R34.64], R31 ;  /* 0x0000001f22007986 */ /* 0x0005e8000c101504 */
[----:B------:R2:W-:Y:S04]  /*23d0*/  STG.E.U16 [R36.64], R2 ;  /* 0x0000000224007986 */ /* 0x0005e8000c101504 */
[----:B------:R2:W-:Y:S04]  /*23e0*/  STG.E.U16 [R38.64], R19 ;  /* 0x0000001326007986 */ /* 0x0005e8000c101504 */
[----:B------:R2:W-:Y:S04]  /*23f0*/  STG.E.U16 [R40.64], R4 ;  /* 0x0000000428007986 */ /* 0x0005e8000c101504 */
[----:B------:R2:W-:Y:S04]  /*2400*/  STG.E.U16 [R42.64], R21 ;  /* 0x000000152a007986 */ /* 0x0005e8000c101504 */
[----:B------:R-:W-:Y:S06]  /*2410*/  BAR.SYNC.DEFER_BLOCKING 0x0 ;  /* 0x0000000000007b1d */ /* 0x000fec0000010000 */
[----:B------:R2:W-:Y:S04]  /*2420*/  STS.64 [R0], R8 ;  /* 0x0000000800007388 */ /* 0x0005e80000000a00 */
[----:B------:R-:W-:Y:S06]  /*2430*/  BAR.SYNC.DEFER_BLOCKING 0x0 ;  /* 0x0000000000007b1d */ /* 0x000fec0000010000 */
[----:B------:R-:W-:Y:S05]  /*2440*/  @P0 EXIT ;  /* 0x000000000000094d */ /* 0x000fea0003800000 */
[----:B--2---:R-:W0:Y:S01]  /*2450*/  LDS R5, [R44] ;  /* 0x000000002c057984 */ /* 0x004e220000000800 */
[----:B------:R-:W-:-:S02]  /*2460*/  IMAD R0, R52, c[0x0][0x1cc], RZ ;  /* 0x0000730034007a24 */ /* 0x000fc400078e02ff */
[C---:B------:R-:W-:Y:S02]  /*2470*/  IMAD.SHL.U32 R3, R57.reuse, 0x4, RZ ;  /* 0x0000000439037824 */ /* 0x040fe400078e00ff */
[----:B------:R-:W-:Y:S01]  /*2480*/  IMAD.HI R57, R57, 0x4, RZ ;  /* 0x0000000439397827 */ /* 0x000fe200078e02ff */
[----:B------:R-:W-:-:S03]  /*2490*/  SHF.L.U32 R2, R0, 0x2, RZ ;  /* 0x0000000200027819 */ /* 0x000fc600000006ff */
[----:B------:R-:W-:Y:S01]  /*24a0*/  IMAD.HI R0, R0, 0x4, RZ ;  /* 0x0000000400007827 */ /* 0x000fe200078e02ff */
[----:B------:R-:W-:-:S04]  /*24b0*/  IADD3 R2, P0, P1, R3, c[0x0][0x180], R2 ;  /* 0x0000600003027a10 */ /* 0x000fc8000791e002 */
[----:B------:R-:W-:-:S05]  /*24c0*/  IADD3.X R3, R57, c[0x0][0x184], R0, P0, P1 ;  /* 0x0000610039037a10 */ /* 0x000fca00007e2400 */
[----:B0-----:R-:W-:Y:S01]  /*24d0*/  STG.E [R2.64], R5 ;  /* 0x0000000502007986 */ /* 0x001fe2000c101904 */
[----:B------:R-:W-:Y:S05]  /*24e0*/  EXIT ;  /* 0x000000000000794d */ /* 0x000fea0003800000 */
.L_x_2:
[----:B------:R-:W-:-:S00]  /*24f0*/  BRA `(.L_x_2) ;  /* 0xfffffff000007947 */ /* 0x000fc0000383ffff */
[----:B------:R-:W-:-:S00]  /*2500*/  NOP ;  /* 0x0000000000007918 */ /* 0x000fc00000000000 */
[----:B------:R-:W-:-:S00]  /*2510*/  NOP ;  /* 0x0000000000007918 */ /* 0x000fc00000000000 */
[----:B------:R-:W-:-:S00]  /*2520*/  NOP ;  /* 0x0000000000007918 */ /* 0x000fc00000000000 */
[----:B------:R-:W-:-:S00]  /*2530*/  NOP ;  /* 0x0000000000007918 */ /* 0x000fc00000000000 */
[----:B------:R-:W-:-:S00]  /*2540*/  NOP ;  /* 0x0000000000007918 */ /* 0x000fc00000000000 */
[----:B------:R-:W-:-:S00]  /*2550*/  NOP ;  /* 0x0000000000007918 */ /* 0x000fc00000000000 */
[----:B------:R-:W-:-:S00]  /*2560*/  NOP ;  /* 0x0000000000007918 */ /* 0x000fc00000000000 */
[----:B------:R-:W-:-:S00]  /*2570*/  NOP ;  /* 0x0000000000007918 */ /* 0x000fc00000000000 */
.L_x_3:


//--------------------- .nv.global.init           --------------------------
	.section	.nv.global.init,"aw",@progbits
.nv.global.init:
	.type		_$_str,@object
	.size		_$_str,(.L_0 - _$_str)
_$_str:
        /*0000*/ 	.byte	0x5f, 0x5f, 0x43, 0x55, 0x44, 0x41, 0x5f, 0x46, 0x54, 0x5a, 0x00
.L_0:


//--------------------- .nv.shared.attn_fwd       --------------------------
	.section	.nv.shared.attn_fwd,"aw",@nobits
	.sectionflags	@""
	.align	16
